	.target	sm_90a

	.elftype	@"ET_EXEC"


//--------------------- .note.nv.tkinfo           --------------------------
	.section	.note.nv.tkinfo,"",@"SHT_NOTE"
	.sectionflags	@"SHF_NOTE_NV_TKINFO"
	.tkinfo
        /*0018*/ 	.word	0x00000002
        /*0030*/ 	.string	""
        /*0030*/ 	.string	"ptxas"
        /*0030*/ 	.string	"Cuda compilation tools, release 13.0, V13.0.88"
        /*0030*/ 	.string	"Build cuda_13.0.r13.0/compiler.36424714_0"
        /*0030*/ 	.string	"-v  -suppress-debug-info  -lineinfo  -arch sm_90a "



//--------------------- .note.nv.cuinfo           --------------------------
	.section	.note.nv.cuinfo,"",@"SHT_NOTE"
	.sectionflags	@"SHF_NOTE_NV_CUINFO"
        /*0018*/ 	.short	0x0002
        /*001a*/ 	.short	0x005a
        /*001c*/ 	.short	0x0082
	.zero		2


//--------------------- .nv.info                  --------------------------
	.section	.nv.info,"",@"SHT_CUDA_INFO"
	.align	4


	//----- nvinfo : EIATTR_REGCOUNT
	.align		4
        /*0000*/ 	.byte	0x04, 0x2f
        /*0002*/ 	.short	(.L_1 - .L_0)
	.align		4
.L_0:
        /*0004*/ 	.word	index@(gluon_wgmma)
        /*0008*/ 	.word	0x0000009a


	//----- nvinfo : EIATTR_FRAME_SIZE
	.align		4
.L_1:
        /*000c*/ 	.byte	0x04, 0x11
        /*000e*/ 	.short	(.L_3 - .L_2)
	.align		4
.L_2:
        /*0010*/ 	.word	index@(gluon_wgmma)
        /*0014*/ 	.word	0x00000000


	//----- nvinfo : EIATTR_MIN_STACK_SIZE
	.align		4
.L_3:
        /*0018*/ 	.byte	0x04, 0x12
        /*001a*/ 	.short	(.L_5 - .L_4)
	.align		4
.L_4:
        /*001c*/ 	.word	index@(gluon_wgmma)
        /*0020*/ 	.word	0x00000000
.L_5:


//--------------------- .nv.compat                --------------------------
	.section	.nv.compat,"",@"SHT_CUDA_COMPAT_INFO"
	.align	4
        /*0000*/ 	.byte	0x02, 0x09, 0x01, 0x00, 0x02, 0x02, 0x04, 0x00, 0x02, 0x05, 0x05, 0x00, 0x03, 0x07, 0x01, 0x01
        /*0010*/ 	.byte	0x02, 0x03, 0x03, 0x00, 0x02, 0x06, 0x01, 0x00, 0x04, 0x0b, 0x08, 0x00, 0x00, 0x00, 0x00, 0x00
        /*0020*/ 	.byte	0x00, 0x00, 0x00, 0x00


//--------------------- .nv.info.gluon_wgmma      --------------------------
	.section	.nv.info.gluon_wgmma,"",@"SHT_CUDA_INFO"
	.sectionflags	@""
	.align	4


	//----- nvinfo : EIATTR_CUDA_API_VERSION
	.align		4
        /*0000*/ 	.byte	0x04, 0x37
        /*0002*/ 	.short	(.L_7 - .L_6)
.L_6:
        /*0004*/ 	.word	0x00000082


	//----- nvinfo : EIATTR_KPARAM_INFO
	.align		4
.L_7:
        /*0008*/ 	.byte	0x04, 0x17
        /*000a*/ 	.short	(.L_9 - .L_8)
.L_8:
        /*000c*/ 	.word	0x00000000
        /*0010*/ 	.short	0x000a
        /*0012*/ 	.short	0x0048
        /*0014*/ 	.byte	0x00, 0xf4, 0x21, 0x00


	//----- nvinfo : EIATTR_KPARAM_INFO
	.align		4
.L_9:
        /*0018*/ 	.byte	0x04, 0x17
        /*001a*/ 	.short	(.L_11 - .L_10)
.L_10:
        /*001c*/ 	.word	0x00000000
        /*0020*/ 	.short	0x0009
        /*0022*/ 	.short	0x0040
        /*0024*/ 	.byte	0x00, 0xf4, 0x21, 0x00


	//----- nvinfo : EIATTR_KPARAM_INFO
	.align		4
.L_11:
        /*0028*/ 	.byte	0x04, 0x17
        /*002a*/ 	.short	(.L_13 - .L_12)
.L_12:
        /*002c*/ 	.word	0x00000000
        /*0030*/ 	.short	0x0008
        /*0032*/ 	.short	0x0038
        /*0034*/ 	.byte	0x00, 0xf0, 0x21, 0x00


	//----- nvinfo : EIATTR_KPARAM_INFO
	.align		4
.L_13:
        /*0038*/ 	.byte	0x04, 0x17
        /*003a*/ 	.short	(.L_15 - .L_14)
.L_14:
        /*003c*/ 	.word	0x00000000
        /*0040*/ 	.short	0x0007
        /*0042*/ 	.short	0x0030
        /*0044*/ 	.byte	0x00, 0xf0, 0x21, 0x00


	//----- nvinfo : EIATTR_KPARAM_INFO
	.align		4
.L_15:
        /*0048*/ 	.byte	0x04, 0x17
        /*004a*/ 	.short	(.L_17 - .L_16)
.L_16:
        /*004c*/ 	.word	0x00000000
        /*0050*/ 	.short	0x0006
        /*0052*/ 	.short	0x0028
        /*0054*/ 	.byte	0x00, 0xf0, 0x21, 0x00


	//----- nvinfo : EIATTR_KPARAM_INFO
	.align		4
.L_17:
        /*0058*/ 	.byte	0x04, 0x17
        /*005a*/ 	.short	(.L_19 - .L_18)
.L_18:
        /*005c*/ 	.word	0x00000000
        /*0060*/ 	.short	0x0005
        /*0062*/ 	.short	0x0020
        /*0064*/ 	.byte	0x00, 0xf0, 0x11, 0x00


	//----- nvinfo : EIATTR_KPARAM_INFO
	.align		4
.L_19:
        /*0068*/ 	.byte	0x04, 0x17
        /*006a*/ 	.short	(.L_21 - .L_20)
.L_20:
        /*006c*/ 	.word	0x00000000
        /*0070*/ 	.short	0x0004
        /*0072*/ 	.short	0x001c
        /*0074*/ 	.byte	0x00, 0xf0, 0x11, 0x00


	//----- nvinfo : EIATTR_KPARAM_INFO
	.align		4
.L_21:
        /*0078*/ 	.byte	0x04, 0x17
        /*007a*/ 	.short	(.L_23 - .L_22)
.L_22:
        /*007c*/ 	.word	0x00000000
        /*0080*/ 	.short	0x0003
        /*0082*/ 	.short	0x0018
        /*0084*/ 	.byte	0x00, 0xf0, 0x11, 0x00


	//----- nvinfo : EIATTR_KPARAM_INFO
	.align		4
.L_23:
        /*0088*/ 	.byte	0x04, 0x17
        /*008a*/ 	.short	(.L_25 - .L_24)
.L_24:
        /*008c*/ 	.word	0x00000000
        /*0090*/ 	.short	0x0002
        /*0092*/ 	.short	0x0010
        /*0094*/ 	.byte	0x00, 0xf4, 0x21, 0x00


	//----- nvinfo : EIATTR_KPARAM_INFO
	.align		4
.L_25:
        /*0098*/ 	.byte	0x04, 0x17
        /*009a*/ 	.short	(.L_27 - .L_26)
.L_26:
        /*009c*/ 	.word	0x00000000
        /*00a0*/ 	.short	0x0001
        /*00a2*/ 	.short	0x0008
        /*00a4*/ 	.byte	0x00, 0xf4, 0x21, 0x00


	//----- nvinfo : EIATTR_KPARAM_INFO
	.align		4
.L_27:
        /*00a8*/ 	.byte	0x04, 0x17
        /*00aa*/ 	.short	(.L_29 - .L_28)
.L_28:
        /*00ac*/ 	.word	0x00000000
        /*00b0*/ 	.short	0x0000
        /*00b2*/ 	.short	0x0000
        /*00b4*/ 	.byte	0x00, 0xf4, 0x21, 0x00


	//----- nvinfo : EIATTR_SPARSE_MMA_MASK
	.align		4
.L_29:
        /*00b8*/ 	.byte	0x03, 0x50
        /*00ba*/ 	.short	0x0000


	//----- nvinfo : EIATTR_MAXREG_COUNT
	.align		4
        /*00bc*/ 	.byte	0x03, 0x1b
        /*00be*/ 	.short	0x00ff


	//----- nvinfo : EIATTR_NUM_BARRIERS
	.align		4
        /*00c0*/ 	.byte	0x02, 0x4c
        /*00c2*/ 	.byte	0x01
	.zero		1


	//----- nvinfo : EIATTR_MERCURY_ISA_VERSION
	.align		4
        /*00c4*/ 	.byte	0x03, 0x5f
        /*00c6*/ 	.short	0x0101


	//----- nvinfo : EIATTR_INT_WARP_WIDE_INSTR_OFFSETS
	.align		4
        /*00c8*/ 	.byte	0x04, 0x31
        /*00ca*/ 	.short	(.L_31 - .L_30)


	//   ....[0]....
.L_30:
        /*00cc*/ 	.word	0x00001320


	//   ....[1]....
        /*00d0*/ 	.word	0x00001340


	//   ....[2]....
        /*00d4*/ 	.word	0x00001350


	//   ....[3]....
        /*00d8*/ 	.word	0x00001360


	//   ....[4]....
        /*00dc*/ 	.word	0x00001470


	//   ....[5]....
        /*00e0*/ 	.word	0x00001dc0


	//   ....[6]....
        /*00e4*/ 	.word	0x00001dd0


	//   ....[7]....
        /*00e8*/ 	.word	0x00001e60


	//   ....[8]....
        /*00ec*/ 	.word	0x00001e70


	//   ....[9]....
        /*00f0*/ 	.word	0x000024a0


	//   ....[10]....
        /*00f4*/ 	.word	0x000024c0


	//----- nvinfo : EIATTR_COOP_GROUP_MASK_REGIDS
	.align		4
.L_31:
        /*00f8*/ 	.byte	0x04, 0x29
        /*00fa*/ 	.short	(.L_33 - .L_32)


	//   ....[0]....
.L_32:
        /*00fc*/ 	.word	0xffffffff


	//   ....[1]....
        /*0100*/ 	.word	0xffffffff


	//   ....[2]....
        /*0104*/ 	.word	0xffffffff


	//----- nvinfo : EIATTR_COOP_GROUP_INSTR_OFFSETS
	.align		4
.L_33:
        /*0108*/ 	.byte	0x04, 0x28
        /*010a*/ 	.short	(.L_35 - .L_34)


	//   ....[0]....
.L_34:
        /*010c*/ 	.word	0x00000160


	//   ....[1]....
        /*0110*/ 	.word	0x00000700


	//   ....[2]....
        /*0114*/ 	.word	0x00000cf0


	//----- nvinfo : EIATTR_MBARRIER_INSTR_OFFSETS
	.align		4
.L_35:
        /*0118*/ 	.byte	0x04, 0x39
        /*011a*/ 	.short	(.L_37 - .L_36)


	//   ....[0]....
.L_36:
        /*011c*/ 	.word	0x000014d0
        /*0120*/ 	.word	0x000000ff
        /*0124*/ 	.word	0x00040000
        /*0128*/ 	.short	0x0100
        /*012a*/ 	.byte	0x38
	.zero		1


	//   ....[1]....
        /*012c*/ 	.word	0x00001660
        /*0130*/ 	.word	0x000000ff
        /*0134*/ 	.word	0x00040008
        /*0138*/ 	.short	0x0100
        /*013a*/ 	.byte	0x38
	.zero		1


	//   ....[2]....
        /*013c*/ 	.word	0x000017f0
        /*0140*/ 	.word	0x000000ff
        /*0144*/ 	.word	0x00040010
        /*0148*/ 	.short	0x0100
        /*014a*/ 	.byte	0x38
	.zero		1


	//   ....[3]....
        /*014c*/ 	.word	0x00001890
        /*0150*/ 	.word	0x000000ff
        /*0154*/ 	.word	0x00040018
        /*0158*/ 	.short	0x0100
        /*015a*/ 	.byte	0x38
	.zero		1


	//   ....[4]....
        /*015c*/ 	.word	0x00001f50
        /*0160*/ 	.word	0x000000ff
        /*0164*/ 	.word	0x00040000
        /*0168*/ 	.short	0x010a
        /*016a*/ 	.byte	0x16
	.zero		1


	//   ....[5]....
        /*016c*/ 	.word	0x00002420
        /*0170*/ 	.word	0x000000ff
        /*0174*/ 	.word	0x00040000
        /*0178*/ 	.short	0x0108
        /*017a*/ 	.byte	0x38
	.zero		1


	//   ....[6]....
        /*017c*/ 	.word	0x00002560
        /*0180*/ 	.word	0x000000ff
        /*0184*/ 	.word	0x00040008
        /*0188*/ 	.short	0x0108
        /*018a*/ 	.byte	0x38
	.zero		1


	//   ....[7]....
        /*018c*/ 	.word	0x00002650
        /*0190*/ 	.word	0x000000ff
        /*0194*/ 	.word	0x00040010
        /*0198*/ 	.short	0x0108
        /*019a*/ 	.byte	0x38
	.zero		1


	//   ....[8]....
        /*019c*/ 	.word	0x00002740
        /*01a0*/ 	.word	0x000000ff
        /*01a4*/ 	.word	0x00040018
        /*01a8*/ 	.short	0x0108
        /*01aa*/ 	.byte	0x38
	.zero		1


	//   ....[9]....
        /*01ac*/ 	.word	0x00002a70
        /*01b0*/ 	.word	0x000000ff
        /*01b4*/ 	.word	0x00040000
        /*01b8*/ 	.short	0x010a
        /*01ba*/ 	.byte	0x16
	.zero		1


	//----- nvinfo : EIATTR_NUM_MBARRIERS
	.align		4
.L_37:
        /*01bc*/ 	.byte	0x03, 0x38
        /*01be*/ 	.short	0x0004


	//----- nvinfo : EIATTR_EXIT_INSTR_OFFSETS
	.align		4
        /*01c0*/ 	.byte	0x04, 0x1c
        /*01c2*/ 	.short	(.L_39 - .L_38)


	//   ....[0]....
.L_38:
        /*01c4*/ 	.word	0x00002a60


	//----- nvinfo : EIATTR_REQNTID
	.align		4
.L_39:
        /*01c8*/ 	.byte	0x04, 0x10
        /*01ca*/ 	.short	(.L_41 - .L_40)
.L_40:
        /*01cc*/ 	.word	0x00000080
        /*01d0*/ 	.word	0x00000001
        /*01d4*/ 	.word	0x00000001


	//----- nvinfo : EIATTR_CRS_STACK_SIZE
	.align		4
.L_41:
        /*01d8*/ 	.byte	0x04, 0x1e
        /*01da*/ 	.short	(.L_43 - .L_42)
.L_42:
        /*01dc*/ 	.word	0x00000000


	//----- nvinfo : EIATTR_CBANK_PARAM_SIZE
	.align		4
.L_43:
        /*01e0*/ 	.byte	0x03, 0x19
        /*01e2*/ 	.short	0x0050


	//----- nvinfo : EIATTR_PARAM_CBANK
	.align		4
        /*01e4*/ 	.byte	0x04, 0x0a
        /*01e6*/ 	.short	(.L_45 - .L_44)
	.align		4
.L_44:
        /*01e8*/ 	.word	index@(.nv.constant0.gluon_wgmma)
        /*01ec*/ 	.short	0x0210
        /*01ee*/ 	.short	0x0050


	//----- nvinfo : EIATTR_SW_WAR
	.align		4
.L_45:
        /*01f0*/ 	.byte	0x04, 0x36
        /*01f2*/ 	.short	(.L_47 - .L_46)
.L_46:
        /*01f4*/ 	.word	0x00000008
.L_47:


//--------------------- .nv.callgraph             --------------------------
	.section	.nv.callgraph,"",@"SHT_CUDA_CALLGRAPH"
	.align	4
	.sectionentsize	8
	.align		4
        /*0000*/ 	.word	0x00000000
	.align		4
        /*0004*/ 	.word	0xffffffff
	.align		4
        /*0008*/ 	.word	0x00000000
	.align		4
        /*000c*/ 	.word	0xfffffffe
	.align		4
        /*0010*/ 	.word	0x00000000
	.align		4
        /*0014*/ 	.word	0xfffffffd
	.align		4
        /*0018*/ 	.word	0x00000000
	.align		4
        /*001c*/ 	.word	0xfffffffc


//--------------------- .text.gluon_wgmma         --------------------------
	.section	.text.gluon_wgmma,"ax",@progbits
	.align	128
        .global         gluon_wgmma
        .type           gluon_wgmma,@function
        .size           gluon_wgmma,(.L_x_52 - gluon_wgmma)
        .other          gluon_wgmma,@"STO_CUDA_ENTRY STV_DEFAULT"
gluon_wgmma:
.text.gluon_wgmma:
[----:B------:R-:W-:Y:S01]  /*0000*/  LDC R1, c[0x0][0x28] ;  /* 0x00000a00ff017b82 */ /* 0x000fe20000000800 */
[----:B------:R-:W1:Y:S07]  /*0010*/  S2R R0, SR_TID.X ;  /* 0x0000000000007919 */ /* 0x000e6e0000002100 */
[----:B------:R-:W2:Y:S01]  /*0020*/  S2UR UR4, SR_CgaCtaId ;  /* 0x00000000000479c3 */ /* 0x000ea20000008800 */
[----:B------:R-:W-:Y:S01]  /*0030*/  UMOV UR56, 0x400 ;  /* 0x0000040000387882 */ /* 0x000fe20000000000 */
[----:B------:R-:W-:Y:S01]  /*0040*/  ULDC UR6, c[0x0][0xc] ;  /* 0x0000030000067ab9 */ /* 0x000fe20000000800 */
[----:B------:R-:W-:Y:S01]  /*0050*/  ULDC.64 UR48, c[0x0][0x250] ;  /* 0x0000940000307ab9 */ /* 0x000fe20000000a00 */
[----:B------:R-:W-:Y:S01]  /*0060*/  UMOV UR55, URZ ;  /* 0x0000003f00377c82 */ /* 0x000fe20008000000 */
[----:B------:R-:W-:Y:S03]  /*0070*/  BSSY B0, `(.L_x_0) ;  /* 0x000001e000007945 */ /* 0x000fe60003800000 */
[----:B------:R-:W3:Y:S08]  /*0080*/  LDC R6, c[0x0][0x228] ;  /* 0x00008a00ff067b82 */ /* 0x000ef00000000800 */
[----:B------:R-:W4:Y:S08]  /*0090*/  LDC R13, c[0x0][0x230] ;  /* 0x00008c00ff0d7b82 */ /* 0x000f300000000800 */
[----:B------:R-:W-:Y:S01]  /*00a0*/  S2UR UR50, SR_CTAID.Y ;  /* 0x00000000003279c3 */ /* 0x000fe20000002600 */
[----:B--2---:R-:W-:-:S03]  /*00b0*/  ULEA UR56, UR4, UR56, 0x18 ;  /* 0x0000003804387291 */ /* 0x004fc6000f8ec03f */
[----:B------:R-:W-:Y:S01]  /*00c0*/  ULDC UR4, c[0x0][0x10] ;  /* 0x0000040000047ab9 */ /* 0x000fe20000000800 */
[----:B-1----:R-:W-:-:S03]  /*00d0*/  LOP3.LUT R2, R0, 0x7f, RZ, 0xc0, !PT ;  /* 0x0000007f00027812 */ /* 0x002fc600078ec0ff */
[----:B------:R-:W1:Y:S01]  /*00e0*/  S2UR UR5, SR_CTAID.Z ;  /* 0x00000000000579c3 */ /* 0x000e620000002700 */
[----:B---3--:R-:W-:Y:S01]  /*00f0*/  VIADD R6, R6, 0xffffffff ;  /* 0xffffffff06067836 */ /* 0x008fe20000000000 */
[C---:B------:R-:W-:Y:S02]  /*0100*/  ISETP.GE.U32.AND P0, PT, R2.reuse, 0x20, PT ;  /* 0x000000200200780c */ /* 0x040fe40003f06070 */
[C---:B------:R-:W-:Y:S02]  /*0110*/  ISETP.NE.U32.AND P2, PT, R2.reuse, RZ, PT ;  /* 0x000000ff0200720c */ /* 0x040fe40003f45070 */
[----:B------:R-:W-:Y:S02]  /*0120*/  LEA R12, R2, UR56, 0x2 ;  /* 0x00000038020c7c11 */ /* 0x000fe4000f8e10ff */
[----:B------:R-:W2:Y:S01]  /*0130*/  S2UR UR51, SR_CTAID.X ;  /* 0x00000000003379c3 */ /* 0x000ea20000002500 */
[----:B----4-:R-:W-:-:S06]  /*0140*/  VIADD R9, R13, 0xffffffff ;  /* 0xffffffff0d097836 */ /* 0x010fcc0000000000 */
[----:B------:R3:W-:Y:S01]  /*0150*/  @!P0 STS [R12], RZ ;  /* 0x000000ff0c008388 */ /* 0x0007e20000000800 */
[----:B------:R-:W-:-:S03]  /*0160*/  NOP ;  /* 0x0000000000007918 */ /* 0x000fc60000000000 */
[----:B------:R3:W-:Y:S01]  /*0170*/  @!P2 STS [UR56+0x24], R6 ;  /* 0x00002406ff00a988 */ /* 0x0007e20008000838 */
[----:B-1----:R-:W-:-:S03]  /*0180*/  UIMAD UR4, UR5, UR4, UR50 ;  /* 0x00000004050472a4 */ /* 0x002fc6000f8e0232 */
[----:B------:R3:W-:Y:S01]  /*0190*/  @!P2 STS [UR56+0x20], R9 ;  /* 0x00002009ff00a988 */ /* 0x0007e20008000838 */
[----:B--2---:R-:W-:-:S04]  /*01a0*/  UIMAD UR4, UR4, UR6, UR51 ;  /* 0x00000006040472a4 */ /* 0x004fc8000f8e0233 */
[----:B------:R-:W-:-:S04]  /*01b0*/  UIMAD UR8, UR4, 0x180, URZ ;  /* 0x00000180040878a4 */ /* 0x000fc8000f8e023f */
[----:B------:R-:W-:-:S04]  /*01c0*/  UIADD3 UR4, UP0, UR8, UR48, URZ ;  /* 0x0000003008047290 */ /* 0x000fc8000ff1e03f */
[----:B------:R-:W-:Y:S01]  /*01d0*/  ULEA.HI.X.SX32 UR5, UR8, UR49, 0x1, UP0 ;  /* 0x0000003108057291 */ /* 0x000fe200080f0e3f */
[----:B---3--:R-:W-:Y:S11]  /*01e0*/  @P2 BRA `(.L_x_1) ;  /* 0x0000000000182947 */ /* 0x008ff60003800000 */
[----:B------:R-:W1:Y:S01]  /*01f0*/  LDS R3, [UR56+0x8] ;  /* 0x00000838ff037984 */ /* 0x000e620008000800 */
[----:B------:R-:W2:Y:S01]  /*0200*/  LDC.64 R10, c[0x0][0x210] ;  /* 0x00008400ff0a7b82 */ /* 0x000ea20000000a00 */
[----:B------:R-:W-:Y:S02]  /*0210*/  IMAD.MOV.U32 R4, RZ, RZ, 0x70 ;  /* 0x00000070ff047424 */ /* 0x000fe400078e00ff */
[----:B--2---:R2:W-:Y:S03]  /*0220*/  STS.64 [UR56], R10 ;  /* 0x0000000aff007988 */ /* 0x0045e60008000a38 */
[----:B-1----:R-:W-:-:S05]  /*0230*/  LOP3.LUT R3, R3, 0x10, R4, 0xd8, !PT ;  /* 0x0000001003037812 */ /* 0x002fca00078ed804 */
[----:B------:R2:W-:Y:S02]  /*0240*/  STS [UR56+0x8], R3 ;  /* 0x00000803ff007988 */ /* 0x0005e40008000838 */
.L_x_1:
[----:B------:R-:W-:Y:S05]  /*0250*/  BSYNC B0 ;  /* 0x0000000000007941 */ /* 0x000fea0003800000 */
.L_x_0:
[----:B------:R-:W-:Y:S04]  /*0260*/  BSSY B0, `(.L_x_2) ;  /* 0x000000a000007945 */ /* 0x000fe80003800000 */
[----:B------:R-:W-:Y:S05]  /*0270*/  @P2 BRA `(.L_x_3) ;  /* 0x0000000000202947 */ /* 0x000fea0003800000 */
[----:B--2---:R-:W1:Y:S01]  /*0280*/  LDS R3, [UR56+0x34] ;  /* 0x00003438ff037984 */ /* 0x004e620008000800 */
[----:B------:R-:W-:Y:S02]  /*0290*/  IMAD.MOV.U32 R4, RZ, RZ, 0x3f000000 ;  /* 0x3f000000ff047424 */ /* 0x000fe400078e00ff */
[----:B------:R-:W-:Y:S01]  /*02a0*/  @!P2 IMAD.MOV.U32 R5, RZ, RZ, 0x7f ;  /* 0x0000007fff05a424 */ /* 0x000fe200078e00ff */
[----:B------:R-:W2:Y:S02]  /*02b0*/  @!P2 LDS R8, [UR56+0x38] ;  /* 0x00003838ff08a984 */ /* 0x000ea40008000800 */
[----:B-1----:R-:W-:Y:S02]  /*02c0*/  LOP3.LUT R3, R3, 0xff000000, R4, 0xb8, !PT ;  /* 0xff00000003037812 */ /* 0x002fe400078eb804 */
[----:B--2---:R-:W-:-:S03]  /*02d0*/  @!P2 LOP3.LUT R4, R8, 0xff, R5, 0xb8, !PT ;  /* 0x000000ff0804a812 */ /* 0x004fc600078eb805 */
[----:B------:R1:W-:Y:S04]  /*02e0*/  STS [UR56+0x34], R3 ;  /* 0x00003403ff007988 */ /* 0x0003e80008000838 */
[----:B------:R1:W-:Y:S02]  /*02f0*/  @!P2 STS [UR56+0x38], R4 ;  /* 0x00003804ff00a988 */ /* 0x0003e40008000838 */
.L_x_3:
[----:B------:R-:W-:Y:S05]  /*0300*/  BSYNC B0 ;  /* 0x0000000000007941 */ /* 0x000fea0003800000 */
.L_x_2:
[----:B------:R-:W-:Y:S04]  /*0310*/  BSSY B0, `(.L_x_4) ;  /* 0x000000e000007945 */ /* 0x000fe80003800000 */
[----:B------:R-:W-:Y:S05]  /*0320*/  @P2 BRA `(.L_x_5) ;  /* 0x0000000000302947 */ /* 0x000fea0003800000 */
[----:B-1----:R-:W1:Y:S01]  /*0330*/  LDS R4, [UR56+0x34] ;  /* 0x00003438ff047984 */ /* 0x002e620008000800 */
[----:B--2---:R-:W2:Y:S03]  /*0340*/  LDC.64 R10, c[0x0][0x238] ;  /* 0x00008e00ff0a7b82 */ /* 0x004ea60000000a00 */
[----:B------:R-:W3:Y:S01]  /*0350*/  LDS R3, [UR56+0x1c] ;  /* 0x00001c38ff037984 */ /* 0x000ee20008000800 */
[C---:B--2---:R-:W-:Y:S01]  /*0360*/  SHF.L.U64.HI R8, R10.reuse, 0x1, R11 ;  /* 0x000000010a087819 */ /* 0x044fe2000001020b */
[----:B------:R-:W-:-:S03]  /*0370*/  IMAD.SHL.U32 R5, R10, 0x2, RZ ;  /* 0x000000020a057824 */ /* 0x000fc600078e00ff */
[--C-:B------:R-:W-:Y:S02]  /*0380*/  SHF.R.U32.HI R10, RZ, 0x4, R8.reuse ;  /* 0x00000004ff0a7819 */ /* 0x100fe40000011608 */
[----:B------:R-:W-:-:S05]  /*0390*/  SHF.R.U64 R5, R5, 0x4, R8 ;  /* 0x0000000405057819 */ /* 0x000fca0000001208 */
[----:B------:R4:W-:Y:S01]  /*03a0*/  STS [UR56+0xc], R5 ;  /* 0x00000c05ff007988 */ /* 0x0009e20008000838 */
[----:B-1----:R-:W-:Y:S02]  /*03b0*/  LOP3.LUT R4, R4, 0x7, RZ, 0xb8, !PT ;  /* 0x0000000704047812 */ /* 0x002fe400078eb8ff */
[----:B---3--:R-:W-:-:S03]  /*03c0*/  LOP3.LUT R3, R3, 0xf, R10, 0xb8, !PT ;  /* 0x0000000f03037812 */ /* 0x008fc600078eb80a */
[----:B------:R4:W-:Y:S04]  /*03d0*/  STS [UR56+0x34], R4 ;  /* 0x00003404ff007988 */ /* 0x0009e80008000838 */
[----:B------:R4:W-:Y:S02]  /*03e0*/  STS [UR56+0x1c], R3 ;  /* 0x00001c03ff007988 */ /* 0x0009e40008000838 */
.L_x_5:
[----:B------:R-:W-:Y:S05]  /*03f0*/  BSYNC B0 ;  /* 0x0000000000007941 */ /* 0x000fea0003800000 */
.L_x_4:
[----:B------:R-:W-:Y:S04]  /*0400*/  BSSY B1, `(.L_x_6) ;  /* 0x000001a000017945 */ /* 0x000fe80003800000 */
[----:B------:R-:W-:Y:S04]  /*0410*/  BSSY B0, `(.L_x_7) ;  /* 0x0000015000007945 */ /* 0x000fe80003800000 */
[----:B------:R-:W-:Y:S05]  /*0420*/  @P2 BRA `(.L_x_8) ;  /* 0x0000000000202947 */ /* 0x000fea0003800000 */
[----:B-12-4-:R-:W1:Y:S02]  /*0430*/  LDS R3, [UR56+0x34] ;  /* 0x00003438ff037984 */ /* 0x016e640008000800 */
[----:B-1----:R-:W-:-:S05]  /*0440*/  LOP3.LUT R3, R3, 0x38, RZ, 0xb8, !PT ;  /* 0x0000003803037812 */ /* 0x002fca00078eb8ff */
[----:B------:R1:W-:Y:S01]  /*0450*/  STS [UR56+0x34], R3 ;  /* 0x00003403ff007988 */ /* 0x0003e20008000838 */
[----:B------:R-:W-:Y:S05]  /*0460*/  @P2 BRA `(.L_x_9) ;  /* 0x0000000000202947 */ /* 0x000fea0003800000 */
[----:B-1----:R-:W1:Y:S01]  /*0470*/  LDS R3, [UR56+0x8] ;  /* 0x00000838ff037984 */ /* 0x002e620008000800 */
[----:B------:R-:W-:-:S05]  /*0480*/  IMAD.MOV.U32 R4, RZ, RZ, 0x780 ;  /* 0x00000780ff047424 */ /* 0x000fca00078e00ff */
[----:B-1----:R-:W-:-:S05]  /*0490*/  LOP3.LUT R3, R3, 0x300, R4, 0xd8, !PT ;  /* 0x0000030003037812 */ /* 0x002fca00078ed804 */
[----:B------:R3:W-:Y:S02]  /*04a0*/  STS [UR56+0x8], R3 ;  /* 0x00000803ff007988 */ /* 0x0007e40008000838 */
.L_x_8:
[----:B------:R-:W-:Y:S05]  /*04b0*/  @P2 BRA `(.L_x_10) ;  /* 0x0000000000282947 */ /* 0x000fea0003800000 */
[----:B-1234-:R-:W1:Y:S02]  /*04c0*/  LDS R3, [UR56+0x8] ;  /* 0x00000838ff037984 */ /* 0x01ee640008000800 */
[----:B-1----:R-:W-:-:S05]  /*04d0*/  LOP3.LUT R3, R3, 0x1800, RZ, 0xb8, !PT ;  /* 0x0000180003037812 */ /* 0x002fca00078eb8ff */
[----:B------:R2:W-:Y:S02]  /*04e0*/  STS [UR56+0x8], R3 ;  /* 0x00000803ff007988 */ /* 0x0005e40008000838 */
.L_x_9:
[----:B------:R-:W-:Y:S05]  /*04f0*/  @P2 BREAK B0 ;  /* 0x0000000000002942 */ /* 0x000fea0003800000 */
[----:B------:R-:W-:Y:S05]  /*0500*/  @P2 BRA `(.L_x_11) ;  /* 0x0000000000242947 */ /* 0x000fea0003800000 */
[----:B------:R-:W3:Y:S01]  /*0510*/  LDS R4, [UR56+0x8] ;  /* 0x00000838ff047984 */ /* 0x000ee20008000800 */
[----:B-12---:R-:W-:-:S05]  /*0520*/  IMAD.MOV.U32 R3, RZ, RZ, 0x6000 ;  /* 0x00006000ff037424 */ /* 0x006fca00078e00ff */
[----:B---3--:R-:W-:-:S04]  /*0530*/  LOP3.LUT R3, R4, 0x6000, R3, 0xd8, !PT ;  /* 0x0000600004037812 */ /* 0x008fc800078ed803 */
[----:B------:R-:W-:-:S05]  /*0540*/  LOP3.LUT R3, R3, 0x400000, RZ, 0xb8, !PT ;  /* 0x0040000003037812 */ /* 0x000fca00078eb8ff */
[----:B------:R5:W-:Y:S02]  /*0550*/  STS [UR56+0x8], R3 ;  /* 0x00000803ff007988 */ /* 0x000be40008000838 */
.L_x_10:
[----:B------:R-:W-:Y:S05]  /*0560*/  BSYNC B0 ;  /* 0x0000000000007941 */ /* 0x000fea0003800000 */
.L_x_7:
[----:B-12345:R-:W1:Y:S02]  /*0570*/  @!P2 LDS R3, [UR56+0x8] ;  /* 0x00000838ff03a984 */ /* 0x03ee640008000800 */
[----:B-1----:R-:W-:-:S05]  /*0580*/  @!P2 LOP3.LUT R3, R3, 0x8000, RZ, 0xb8, !PT ;  /* 0x000080000303a812 */ /* 0x002fca00078eb8ff */
[----:B------:R3:W-:Y:S02]  /*0590*/  @!P2 STS [UR56+0x8], R3 ;  /* 0x00000803ff00a988 */ /* 0x0007e40008000838 */
.L_x_11:
[----:B------:R-:W-:Y:S05]  /*05a0*/  BSYNC B1 ;  /* 0x0000000000017941 */ /* 0x000fea0003800000 */
.L_x_6:
[----:B------:R-:W-:Y:S05]  /*05b0*/  WARPSYNC.ALL ;  /* 0x0000000000007948 */ /* 0x000fea0003800000 */
[----:B------:R-:W-:Y:S05]  /*05c0*/  @P0 BRA `(.L_x_12) ;  /* 0x0000000000280947 */ /* 0x000fea0003800000 */
[----:B-123--:R-:W1:Y:S01]  /*05d0*/  S2R R3, SR_LANEID ;  /* 0x0000000000037919 */ /* 0x00ee620000000000 */
[----:B------:R-:W-:Y:S05]  /*05e0*/  WARPSYNC.ALL ;  /* 0x0000000000007948 */ /* 0x000fea0003800000 */
[----:B-1----:R-:W-:-:S05]  /*05f0*/  IMAD.SHL.U32 R3, R3, 0x4, RZ ;  /* 0x0000000403037824 */ /* 0x002fca00078e00ff */
[----:B------:R-:W1:Y:S01]  /*0600*/  LDS R7, [R3+UR56] ;  /* 0x0000003803077984 */ /* 0x000e620008000800 */
[----:B------:R-:W-:-:S05]  /*0610*/  IADD3 R4, P1, R3, UR4, RZ ;  /* 0x0000000403047c10 */ /* 0x000fca000ff3e0ff */
[----:B------:R-:W-:-:S05]  /*0620*/  IMAD.X R5, RZ, RZ, UR5, P1 ;  /* 0x00000005ff057e24 */ /* 0x000fca00088e06ff */
[----:B-1----:R4:W5:Y:S01]  /*0630*/  ATOMG.E.EXCH.STRONG.GPU PT, RZ, [R4], R7 ;  /* 0x0000000704ff73a8 */ /* 0x00296200041ee100 */
[----:B------:R-:W-:-:S04]  /*0640*/  DEPBAR {5,4,3,2,1,0} ;  /* 0x0000003f0000791a */ /* 0x000fc80000000000 */
[----:B------:R4:W-:Y:S01]  /*0650*/  UTMACCTL.IV [UR4] ;  /* 0x00000000040079b9 */ /* 0x0009e20008000000 */
[----:B------:R-:W-:Y:S01]  /*0660*/  NOP ;  /* 0x0000000000007918 */ /* 0x000fe20000000000 */
.L_x_12:
[----:B------:R-:W-:Y:S05]  /*0670*/  @P0 BRA `(.L_x_13) ;  /* 0x00000000000c0947 */ /* 0x000fea0003800000 */
[----:B------:R0:W-:Y:S01]  /*0680*/  UTMACMDFLUSH ;  /* 0x00000000000079b7 */ /* 0x0001e20000000000 */
[----:B------:R-:W-:Y:S05]  /*0690*/  @P0 BRA `(.L_x_13) ;  /* 0x0000000000040947 */ /* 0x000fea0003800000 */
[----:B------:R-:W-:-:S04]  /*06a0*/  DEPBAR.LE SB0, 0x0 ;  /* 0x000080000000791a */ /* 0x000fc80000000000 */
.L_x_13:
[----:B------:R-:W-:Y:S05]  /*06b0*/  WARPSYNC.ALL ;  /* 0x0000000000007948 */ /* 0x000fea0003800000 */
[----:B-----5:R-:W-:Y:S06]  /*06c0*/  BAR.SYNC.DEFER_BLOCKING 0x0 ;  /* 0x0000000000007b1d */ /* 0x020fec0000010000 */
[----:B------:R-:W-:Y:S02]  /*06d0*/  BSSY B1, `(.L_x_14) ;  /* 0x000000b000017945 */ /* 0x000fe40003800000 */
[----:B------:R-:W-:Y:S06]  /*06e0*/  BAR.SYNC.DEFER_BLOCKING 0x0 ;  /* 0x0000000000007b1d */ /* 0x000fec0000010000 */
[----:B------:R5:W-:Y:S01]  /*06f0*/  @!P0 STS [R12], RZ ;  /* 0x000000ff0c008388 */ /* 0x000be20000000800 */
[----:B------:R-:W-:Y:S01]  /*0700*/  NOP ;  /* 0x0000000000007918 */ /* 0x000fe20000000000 */
[----:B------:R-:W-:Y:S05]  /*0710*/  @P2 BRA `(.L_x_15) ;  /* 0x0000000000182947 */ /* 0x000fea0003800000 */
[----:B-123--:R-:W1:Y:S01]  /*0720*/  LDS R3, [UR56+0x8] ;  /* 0x00000838ff037984 */ /* 0x00ee620008000800 */
[----:B------:R-:W2:Y:S01]  /*0730*/  LDC.64 R10, c[0x0][0x218] ;  /* 0x00008600ff0a7b82 */ /* 0x000ea20000000a00 */
[----:B----4-:R-:W-:Y:S02]  /*0740*/  IMAD.MOV.U32 R4, RZ, RZ, 0x70 ;  /* 0x00000070ff047424 */ /* 0x010fe400078e00ff */
[----:B--2---:R2:W-:Y:S03]  /*0750*/  STS.64 [UR56], R10 ;  /* 0x0000000aff007988 */ /* 0x0045e60008000a38 */
[----:B-1----:R-:W-:-:S05]  /*0760*/  LOP3.LUT R3, R3, 0x10, R4, 0xd8, !PT ;  /* 0x0000001003037812 */ /* 0x002fca00078ed804 */
[----:B------:R2:W-:Y:S02]  /*0770*/  STS [UR56+0x8], R3 ;  /* 0x00000803ff007988 */ /* 0x0005e40008000838 */
.L_x_15:
[----:B----4-:R-:W-:Y:S05]  /*0780*/  BSYNC B1 ;  /* 0x0000000000017941 */ /* 0x010fea0003800000 */
.L_x_14:
[----:B------:R-:W-:Y:S04]  /*0790*/  BSSY B2, `(.L_x_16) ;  /* 0x000000f000027945 */ /* 0x000fe80003800000 */
[----:B------:R-:W-:Y:S04]  /*07a0*/  BSSY B1, `(.L_x_17) ;  /* 0x000000c000017945 */ /* 0x000fe80003800000 */
[----:B------:R-:W-:Y:S05]  /*07b0*/  @P2 BRA `(.L_x_18) ;  /* 0x0000000000282947 */ /* 0x000fea0003800000 */
[----:B-123--:R-:W1:Y:S01]  /*07c0*/  LDS R3, [UR56+0x34] ;  /* 0x00003438ff037984 */ /* 0x00ee620008000800 */
[----:B------:R-:W-:Y:S01]  /*07d0*/  IMAD.MOV.U32 R4, RZ, RZ, 0x3f000000 ;  /* 0x3f000000ff047424 */ /* 0x000fe200078e00ff */
[----:B------:R-:W-:Y:S05]  /*07e0*/  @P2 BREAK B1 ;  /* 0x0000000000012942 */ /* 0x000fea0003800000 */
[----:B-1----:R-:W-:-:S05]  /*07f0*/  LOP3.LUT R3, R3, 0xff000000, R4, 0xb8, !PT ;  /* 0xff00000003037812 */ /* 0x002fca00078eb804 */
[----:B------:R1:W-:Y:S01]  /*0800*/  STS [UR56+0x34], R3 ;  /* 0x00003403ff007988 */ /* 0x0003e20008000838 */
[----:B------:R-:W-:Y:S05]  /*0810*/  @P2 BRA `(.L_x_19) ;  /* 0x0000000000182947 */ /* 0x000fea0003800000 */
[----:B-1----:R-:W1:Y:S01]  /*0820*/  LDS R3, [UR56+0x38] ;  /* 0x00003838ff037984 */ /* 0x002e620008000800 */
[----:B------:R-:W-:-:S05]  /*0830*/  IMAD.MOV.U32 R4, RZ, RZ, 0x7f ;  /* 0x0000007fff047424 */ /* 0x000fca00078e00ff */
[----:B-1----:R-:W-:-:S05]  /*0840*/  LOP3.LUT R3, R3, 0xff, R4, 0xb8, !PT ;  /* 0x000000ff03037812 */ /* 0x002fca00078eb804 */
[----:B------:R4:W-:Y:S02]  /*0850*/  STS [UR56+0x38], R3 ;  /* 0x00003803ff007988 */ /* 0x0009e40008000838 */
.L_x_18:
[----:B------:R-:W-:Y:S05]  /*0860*/  BSYNC B1 ;  /* 0x0000000000017941 */ /* 0x000fea0003800000 */
.L_x_17:
[----:B------:R1:W-:Y:S02]  /*0870*/  @!P2 STS [UR56+0x20], R9 ;  /* 0x00002009ff00a988 */ /* 0x0003e40008000838 */
.L_x_19:
[----:B------:R-:W-:Y:S05]  /*0880*/  BSYNC B2 ;  /* 0x0000000000027941 */ /* 0x000fea0003800000 */
.L_x_16:
[----:B------:R-:W-:Y:S05]  /*0890*/  WARPSYNC.ALL ;  /* 0x0000000000007948 */ /* 0x000fea0003800000 */
[----:B-1234-:R-:W1:Y:S01]  /*08a0*/  LDC R3, c[0x0][0x22c] ;  /* 0x00008b00ff037b82 */ /* 0x01ee620000000800 */
[----:B------:R-:W-:Y:S01]  /*08b0*/  BSSY B2, `(.L_x_20) ;  /* 0x0000010000027945 */ /* 0x000fe20003800000 */
[----:B-1----:R-:W-:-:S05]  /*08c0*/  VIADD R3, R3, 0xffffffff ;  /* 0xffffffff03037836 */ /* 0x002fca0000000000 */
[----:B------:R1:W-:Y:S01]  /*08d0*/  @!P2 STS [UR56+0x24], R3 ;  /* 0x00002403ff00a988 */ /* 0x0003e20008000838 */
[----:B------:R-:W-:Y:S05]  /*08e0*/  @P2 BRA `(.L_x_21) ;  /* 0x0000000000302947 */ /* 0x000fea0003800000 */
[----:B------:R-:W2:Y:S01]  /*08f0*/  LDS R5, [UR56+0x34] ;  /* 0x00003438ff057984 */ /* 0x000ea20008000800 */
[----:B------:R-:W3:Y:S03]  /*0900*/  LDC.64 R10, c[0x0][0x240] ;  /* 0x00009000ff0a7b82 */ /* 0x000ee60000000a00 */
[----:B------:R-:W4:Y:S01]  /*0910*/  LDS R4, [UR56+0x1c] ;  /* 0x00001c38ff047984 */ /* 0x000f220008000800 */
[C---:B---3--:R-:W-:Y:S01]  /*0920*/  SHF.L.U64.HI R8, R10.reuse, 0x1, R11 ;  /* 0x000000010a087819 */ /* 0x048fe2000001020b */
[----:B------:R-:W-:-:S03]  /*0930*/  IMAD.SHL.U32 R7, R10, 0x2, RZ ;  /* 0x000000020a077824 */ /* 0x000fc600078e00ff */
[--C-:B------:R-:W-:Y:S02]  /*0940*/  SHF.R.U32.HI R9, RZ, 0x4, R8.reuse ;  /* 0x00000004ff097819 */ /* 0x100fe40000011608 */
[----:B------:R-:W-:-:S05]  /*0950*/  SHF.R.U64 R7, R7, 0x4, R8 ;  /* 0x0000000407077819 */ /* 0x000fca0000001208 */
[----:B------:R3:W-:Y:S01]  /*0960*/  STS [UR56+0xc], R7 ;  /* 0x00000c07ff007988 */ /* 0x0007e20008000838 */
[----:B--2---:R-:W-:Y:S02]  /*0970*/  LOP3.LUT R5, R5, 0x7, RZ, 0xb8, !PT ;  /* 0x0000000705057812 */ /* 0x004fe400078eb8ff */
[----:B----4-:R-:W-:-:S03]  /*0980*/  LOP3.LUT R4, R4, 0xf, R9, 0xb8, !PT ;  /* 0x0000000f04047812 */ /* 0x010fc600078eb809 */
[----:B------:R3:W-:Y:S04]  /*0990*/  STS [UR56+0x34], R5 ;  /* 0x00003405ff007988 */ /* 0x0007e80008000838 */
[----:B------:R3:W-:Y:S02]  /*09a0*/  STS [UR56+0x1c], R4 ;  /* 0x00001c04ff007988 */ /* 0x0007e40008000838 */
.L_x_21:
[----:B------:R-:W-:Y:S05]  /*09b0*/  BSYNC B2 ;  /* 0x0000000000027941 */ /* 0x000fea0003800000 */
.L_x_20:
[----:B------:R-:W-:Y:S04]  /*09c0*/  BSSY B3, `(.L_x_22) ;  /* 0x000001a000037945 */ /* 0x000fe80003800000 */
[----:B------:R-:W-:Y:S04]  /*09d0*/  BSSY B2, `(.L_x_23) ;  /* 0x0000015000027945 */ /* 0x000fe80003800000 */
[----:B------:R-:W-:Y:S05]  /*09e0*/  @P2 BRA `(.L_x_24) ;  /* 0x0000000000202947 */ /* 0x000fea0003800000 */
[----:B---3--:R-:W2:Y:S02]  /*09f0*/  LDS R4, [UR56+0x34] ;  /* 0x00003438ff047984 */ /* 0x008ea40008000800 */
[----:B--2---:R-:W-:-:S05]  /*0a00*/  LOP3.LUT R4, R4, 0x38, RZ, 0xb8, !PT ;  /* 0x0000003804047812 */ /* 0x004fca00078eb8ff */
[----:B------:R2:W-:Y:S01]  /*0a10*/  STS [UR56+0x34], R4 ;  /* 0x00003404ff007988 */ /* 0x0005e20008000838 */
[----:B------:R-:W-:Y:S05]  /*0a20*/  @P2 BRA `(.L_x_25) ;  /* 0x0000000000202947 */ /* 0x000fea0003800000 */
[----:B--2---:R-:W2:Y:S01]  /*0a30*/  LDS R4, [UR56+0x8] ;  /* 0x00000838ff047984 */ /* 0x004ea20008000800 */
[----:B------:R-:W-:-:S05]  /*0a40*/  IMAD.MOV.U32 R5, RZ, RZ, 0x780 ;  /* 0x00000780ff057424 */ /* 0x000fca00078e00ff */
[----:B--2---:R-:W-:-:S05]  /*0a50*/  LOP3.LUT R4, R4, 0x300, R5, 0xd8, !PT ;  /* 0x0000030004047812 */ /* 0x004fca00078ed805 */
[----:B------:R2:W-:Y:S02]  /*0a60*/  STS [UR56+0x8], R4 ;  /* 0x00000804ff007988 */ /* 0x0005e40008000838 */
.L_x_24:
[----:B------:R-:W-:Y:S05]  /*0a70*/  @P2 BRA `(.L_x_26) ;  /* 0x0000000000282947 */ /* 0x000fea0003800000 */
[----:B--23--:R-:W2:Y:S02]  /*0a80*/  LDS R4, [UR56+0x8] ;  /* 0x00000838ff047984 */ /* 0x00cea40008000800 */
[----:B--2---:R-:W-:-:S05]  /*0a90*/  LOP3.LUT R4, R4, 0x1800, RZ, 0xb8, !PT ;  /* 0x0000180004047812 */ /* 0x004fca00078eb8ff */
[----:B------:R3:W-:Y:S02]  /*0aa0*/  STS [UR56+0x8], R4 ;  /* 0x00000804ff007988 */ /* 0x0007e40008000838 */
.L_x_25:
[----:B------:R-:W-:Y:S05]  /*0ab0*/  @P2 BREAK B2 ;  /* 0x0000000000022942 */ /* 0x000fea0003800000 */
[----:B------:R-:W-:Y:S05]  /*0ac0*/  @P2 BRA `(.L_x_27) ;  /* 0x0000000000242947 */ /* 0x000fea0003800000 */
[----:B--23--:R-:W2:Y:S01]  /*0ad0*/  LDS R4, [UR56+0x8] ;  /* 0x00000838ff047984 */ /* 0x00cea20008000800 */
[----:B------:R-:W-:-:S05]  /*0ae0*/  IMAD.MOV.U32 R5, RZ, RZ, 0x6000 ;  /* 0x00006000ff057424 */ /* 0x000fca00078e00ff */
[----:B--2---:R-:W-:-:S04]  /*0af0*/  LOP3.LUT R4, R4, 0x6000, R5, 0xd8, !PT ;  /* 0x0000600004047812 */ /* 0x004fc800078ed805 */
[----:B------:R-:W-:-:S05]  /*0b00*/  LOP3.LUT R4, R4, 0x400000, RZ, 0xb8, !PT ;  /* 0x0040000004047812 */ /* 0x000fca00078eb8ff */
[----:B------:R4:W-:Y:S02]  /*0b10*/  STS [UR56+0x8], R4 ;  /* 0x00000804ff007988 */ /* 0x0009e40008000838 */
.L_x_26:
[----:B------:R-:W-:Y:S05]  /*0b20*/  BSYNC B2 ;  /* 0x0000000000027941 */ /* 0x000fea0003800000 */
.L_x_23:
[----:B--234-:R-:W2:Y:S02]  /*0b30*/  @!P2 LDS R4, [UR56+0x8] ;  /* 0x00000838ff04a984 */ /* 0x01cea40008000800 */
[----:B--2---:R-:W-:-:S05]  /*0b40*/  @!P2 LOP3.LUT R4, R4, 0x8000, RZ, 0xb8, !PT ;  /* 0x000080000404a812 */ /* 0x004fca00078eb8ff */
[----:B------:R4:W-:Y:S02]  /*0b50*/  @!P2 STS [UR56+0x8], R4 ;  /* 0x00000804ff00a988 */ /* 0x0009e40008000838 */
.L_x_27:
[----:B------:R-:W-:Y:S05]  /*0b60*/  BSYNC B3 ;  /* 0x0000000000037941 */ /* 0x000fea0003800000 */
.L_x_22:
[----:B------:R-:W-:Y:S05]  /*0b70*/  WARPSYNC.ALL ;  /* 0x0000000000007948 */ /* 0x000fea0003800000 */
[----:B------:R-:W-:-:S04]  /*0b80*/  UIADD3 UR7, UR8, 0x80, URZ ;  /* 0x0000008008077890 */ /* 0x000fc8000fffe03f */
[----:B------:R-:W-:-:S04]  /*0b90*/  UIADD3 UR6, UP0, UR7, UR48, URZ ;  /* 0x0000003007067290 */ /* 0x000fc8000ff1e03f */
[----:B------:R-:W-:Y:S01]  /*0ba0*/  ULEA.HI.X.SX32 UR7, UR7, UR49, 0x1, UP0 ;  /* 0x0000003107077291 */ /* 0x000fe200080f0e3f */
[----:B------:R-:W-:Y:S11]  /*0bb0*/  @P0 BRA `(.L_x_28) ;  /* 0x0000000000280947 */ /* 0x000ff60003800000 */
[----:B--234-:R-:W2:Y:S01]  /*0bc0*/  S2R R4, SR_LANEID ;  /* 0x0000000000047919 */ /* 0x01cea20000000000 */
[----:B------:R-:W-:Y:S05]  /*0bd0*/  WARPSYNC.ALL ;  /* 0x0000000000007948 */ /* 0x000fea0003800000 */
[----:B--2---:R-:W-:-:S05]  /*0be0*/  IMAD.SHL.U32 R8, R4, 0x4, RZ ;  /* 0x0000000404087824 */ /* 0x004fca00078e00ff */
[----:B------:R-:W2:Y:S01]  /*0bf0*/  LDS R7, [R8+UR56] ;  /* 0x0000003808077984 */ /* 0x000ea20008000800 */
[----:B------:R-:W-:-:S05]  /*0c00*/  IADD3 R4, P1, R8, UR6, RZ ;  /* 0x0000000608047c10 */ /* 0x000fca000ff3e0ff */
[----:B------:R-:W-:-:S05]  /*0c10*/  IMAD.X R5, RZ, RZ, UR7, P1 ;  /* 0x00000007ff057e24 */ /* 0x000fca00088e06ff */
[----:B--2---:R2:W3:Y:S01]  /*0c20*/  ATOMG.E.EXCH.STRONG.GPU PT, RZ, [R4], R7 ;  /* 0x0000000704ff73a8 */ /* 0x0044e200041ee100 */
[----:B------:R-:W-:-:S04]  /*0c30*/  DEPBAR {5,4,3,2,1,0} ;  /* 0x0000003f0000791a */ /* 0x000fc80000000000 */
[----:B------:R2:W-:Y:S01]  /*0c40*/  UTMACCTL.IV [UR6] ;  /* 0x00000000060079b9 */ /* 0x0005e20008000000 */
[----:B------:R-:W-:Y:S01]  /*0c50*/  NOP ;  /* 0x0000000000007918 */ /* 0x000fe20000000000 */
.L_x_28:
[----:B------:R-:W-:Y:S05]  /*0c60*/  @P0 BRA `(.L_x_29) ;  /* 0x00000000000c0947 */ /* 0x000fea0003800000 */
[----:B------:R0:W-:Y:S01]  /*0c70*/  UTMACMDFLUSH ;  /* 0x00000000000079b7 */ /* 0x0001e20000000000 */
[----:B------:R-:W-:Y:S05]  /*0c80*/  @P0 BRA `(.L_x_29) ;  /* 0x0000000000040947 */ /* 0x000fea0003800000 */
[----:B------:R-:W-:-:S04]  /*0c90*/  DEPBAR.LE SB0, 0x0 ;  /* 0x000080000000791a */ /* 0x000fc80000000000 */
.L_x_29:
[----:B------:R-:W-:Y:S05]  /*0ca0*/  WARPSYNC.ALL ;  /* 0x0000000000007948 */ /* 0x000fea0003800000 */
[----:B---3--:R-:W-:Y:S06]  /*0cb0*/  BAR.SYNC.DEFER_BLOCKING 0x0 ;  /* 0x0000000000007b1d */ /* 0x008fec0000010000 */
[----:B------:R-:W-:Y:S02]  /*0cc0*/  BSSY B3, `(.L_x_30) ;  /* 0x000000b000037945 */ /* 0x000fe40003800000 */
[----:B------:R-:W-:Y:S06]  /*0cd0*/  BAR.SYNC.DEFER_BLOCKING 0x0 ;  /* 0x0000000000007b1d */ /* 0x000fec0000010000 */
[----:B------:R3:W-:Y:S01]  /*0ce0*/  @!P0 STS [R12], RZ ;  /* 0x000000ff0c008388 */ /* 0x0007e20000000800 */
[----:B------:R-:W-:Y:S01]  /*0cf0*/  NOP ;  /* 0x0000000000007918 */ /* 0x000fe20000000000 */
[----:B------:R-:W-:Y:S05]  /*0d00*/  @P2 BRA `(.L_x_31) ;  /* 0x0000000000182947 */ /* 0x000fea0003800000 */
[----:B--2-4-:R-:W2:Y:S01]  /*0d10*/  LDS R4, [UR56+0x8] ;  /* 0x00000838ff047984 */ /* 0x014ea20008000800 */
[----:B------:R-:W4:Y:S01]  /*0d20*/  LDC.64 R8, c[0x0][0x220] ;  /* 0x00008800ff087b82 */ /* 0x000f220000000a00 */
[----:B------:R-:W-:Y:S02]  /*0d30*/  IMAD.MOV.U32 R5, RZ, RZ, 0x70 ;  /* 0x00000070ff057424 */ /* 0x000fe400078e00ff */
[----:B----4-:R4:W-:Y:S03]  /*0d40*/  STS.64 [UR56], R8 ;  /* 0x00000008ff007988 */ /* 0x0109e60008000a38 */
[----:B--2---:R-:W-:-:S05]  /*0d50*/  LOP3.LUT R4, R4, 0x10, R5, 0xd8, !PT ;  /* 0x0000001004047812 */ /* 0x004fca00078ed805 */
[----:B------:R4:W-:Y:S02]  /*0d60*/  STS [UR56+0x8], R4 ;  /* 0x00000804ff007988 */ /* 0x0009e40008000838 */
.L_x_31:
[----:B--2---:R-:W-:Y:S05]  /*0d70*/  BSYNC B3 ;  /* 0x0000000000037941 */ /* 0x004fea0003800000 */
.L_x_30:
[----:B------:R-:W-:Y:S04]  /*0d80*/  BSSY B4, `(.L_x_32) ;  /* 0x0000011000047945 */ /* 0x000fe80003800000 */
[----:B------:R-:W-:Y:S04]  /*0d90*/  BSSY B3, `(.L_x_33) ;  /* 0x000000e000037945 */ /* 0x000fe80003800000 */
[----:B------:R-:W-:Y:S05]  /*0da0*/  @P2 BRA `(.L_x_34) ;  /* 0x0000000000242947 */ /* 0x000fea0003800000 */
[----:B----4-:R-:W2:Y:S01]  /*0db0*/  LDS R4, [UR56+0x34] ;  /* 0x00003438ff047984 */ /* 0x010ea20008000800 */
[----:B------:R-:W-:-:S05]  /*0dc0*/  IMAD.MOV.U32 R5, RZ, RZ, 0x3f000000 ;  /* 0x3f000000ff057424 */ /* 0x000fca00078e00ff */
[----:B--2---:R-:W-:-:S05]  /*0dd0*/  LOP3.LUT R4, R4, 0xff000000, R5, 0xb8, !PT ;  /* 0xff00000004047812 */ /* 0x004fca00078eb805 */
[----:B------:R2:W-:Y:S01]  /*0de0*/  STS [UR56+0x34], R4 ;  /* 0x00003404ff007988 */ /* 0x0005e20008000838 */
[----:B------:R-:W-:Y:S05]  /*0df0*/  @P2 BRA `(.L_x_35) ;  /* 0x00000000001c2947 */ /* 0x000fea0003800000 */
[----:B--2---:R-:W2:Y:S01]  /*0e00*/  LDS R4, [UR56+0x38] ;  /* 0x00003838ff047984 */ /* 0x004ea20008000800 */
[----:B------:R-:W-:-:S05]  /*0e10*/  IMAD.MOV.U32 R5, RZ, RZ, 0x7f ;  /* 0x0000007fff057424 */ /* 0x000fca00078e00ff */
[----:B--2---:R-:W-:-:S05]  /*0e20*/  LOP3.LUT R4, R4, 0xff, R5, 0xb8, !PT ;  /* 0x000000ff04047812 */ /* 0x004fca00078eb805 */
[----:B------:R2:W-:Y:S02]  /*0e30*/  STS [UR56+0x38], R4 ;  /* 0x00003804ff007988 */ /* 0x0005e40008000838 */
.L_x_34:
[----:B------:R-:W-:Y:S05]  /*0e40*/  @P2 BREAK B3 ;  /* 0x0000000000032942 */ /* 0x000fea0003800000 */
[----:B------:R-:W-:Y:S05]  /*0e50*/  @P2 BRA `(.L_x_36) ;  /* 0x00000000000c2947 */ /* 0x000fea0003800000 */
[----:B------:R1:W-:Y:S02]  /*0e60*/  STS [UR56+0x20], R3 ;  /* 0x00002003ff007988 */ /* 0x0003e40008000838 */
.L_x_35:
[----:B------:R-:W-:Y:S05]  /*0e70*/  BSYNC B3 ;  /* 0x0000000000037941 */ /* 0x000fea0003800000 */
.L_x_33:
[----:B------:R1:W-:Y:S02]  /*0e80*/  @!P2 STS [UR56+0x24], R6 ;  /* 0x00002406ff00a988 */ /* 0x0003e40008000838 */
.L_x_36:
[----:B------:R-:W-:Y:S05]  /*0e90*/  BSYNC B4 ;  /* 0x0000000000047941 */ /* 0x000fea0003800000 */
.L_x_32:
[----:B------:R-:W-:Y:S05]  /*0ea0*/  WARPSYNC.ALL ;  /* 0x0000000000007948 */ /* 0x000fea0003800000 */
[----:B------:R-:W-:Y:S04]  /*0eb0*/  BSSY B4, `(.L_x_37) ;  /* 0x000000e000047945 */ /* 0x000fe80003800000 */
[----:B------:R-:W-:Y:S05]  /*0ec0*/  @P2 BRA `(.L_x_38) ;  /* 0x0000000000302947 */ /* 0x000fea0003800000 */
[----:B--2-4-:R-:W2:Y:S01]  /*0ed0*/  LDS R4, [UR56+0x34] ;  /* 0x00003438ff047984 */ /* 0x014ea20008000800 */
[----:B------:R-:W4:Y:S03]  /*0ee0*/  LDC.64 R8, c[0x0][0x248] ;  /* 0x00009200ff087b82 */ /* 0x000f260000000a00 */
[----:B-1----:R-:W1:Y:S01]  /*0ef0*/  LDS R3, [UR56+0x1c] ;  /* 0x00001c38ff037984 */ /* 0x002e620008000800 */
[C---:B----4-:R-:W-:Y:S01]  /*0f00*/  SHF.L.U64.HI R6, R8.reuse, 0x1, R9 ;  /* 0x0000000108067819 */ /* 0x050fe20000010209 */
[----:B------:R-:W-:-:S03]  /*0f10*/  IMAD.SHL.U32 R5, R8, 0x2, RZ ;  /* 0x0000000208057824 */ /* 0x000fc600078e00ff */
[--C-:B------:R-:W-:Y:S02]  /*0f20*/  SHF.R.U32.HI R8, RZ, 0x4, R6.reuse ;  /* 0x00000004ff087819 */ /* 0x100fe40000011606 */
[----:B------:R-:W-:-:S05]  /*0f30*/  SHF.R.U64 R5, R5, 0x4, R6 ;  /* 0x0000000405057819 */ /* 0x000fca0000001206 */
[----:B------:R4:W-:Y:S01]  /*0f40*/  STS [UR56+0xc], R5 ;  /* 0x00000c05ff007988 */ /* 0x0009e20008000838 */
[----:B--2---:R-:W-:Y:S02]  /*0f50*/  LOP3.LUT R4, R4, 0x7, RZ, 0xb8, !PT ;  /* 0x0000000704047812 */ /* 0x004fe400078eb8ff */
[----:B-1----:R-:W-:-:S03]  /*0f60*/  LOP3.LUT R3, R3, 0xf, R8, 0xb8, !PT ;  /* 0x0000000f03037812 */ /* 0x002fc600078eb808 */
[----:B------:R4:W-:Y:S04]  /*0f70*/  STS [UR56+0x34], R4 ;  /* 0x00003404ff007988 */ /* 0x0009e80008000838 */
[----:B------:R4:W-:Y:S02]  /*0f80*/  STS [UR56+0x1c], R3 ;  /* 0x00001c03ff007988 */ /* 0x0009e40008000838 */
.L_x_38:
[----:B------:R-:W-:Y:S05]  /*0f90*/  BSYNC B4 ;  /* 0x0000000000047941 */ /* 0x000fea0003800000 */
.L_x_37:
[----:B------:R-:W-:Y:S04]  /*0fa0*/  BSSY B4, `(.L_x_39) ;  /* 0x000001a000047945 */ /* 0x000fe80003800000 */
[----:B------:R-:W-:Y:S04]  /*0fb0*/  BSSY B5, `(.L_x_40) ;  /* 0x0000015000057945 */ /* 0x000fe80003800000 */
[----:B------:R-:W-:Y:S05]  /*0fc0*/  @P2 BRA `(.L_x_41) ;  /* 0x0000000000202947 */ /* 0x000fea0003800000 */
[----:B-1--4-:R-:W1:Y:S02]  /*0fd0*/  LDS R3, [UR56+0x34] ;  /* 0x00003438ff037984 */ /* 0x012e640008000800 */
[----:B-1----:R-:W-:-:S05]  /*0fe0*/  LOP3.LUT R3, R3, 0x38, RZ, 0xb8, !PT ;  /* 0x0000003803037812 */ /* 0x002fca00078eb8ff */
[----:B------:R1:W-:Y:S01]  /*0ff0*/  STS [UR56+0x34], R3 ;  /* 0x00003403ff007988 */ /* 0x0003e20008000838 */
[----:B------:R-:W-:Y:S05]  /*1000*/  @P2 BRA `(.L_x_42) ;  /* 0x0000000000202947 */ /* 0x000fea0003800000 */
[----:B-1----:R-:W1:Y:S01]  /*1010*/  LDS R3, [UR56+0x8] ;  /* 0x00000838ff037984 */ /* 0x002e620008000800 */
[----:B--2---:R-:W-:-:S05]  /*1020*/  IMAD.MOV.U32 R4, RZ, RZ, 0x780 ;  /* 0x00000780ff047424 */ /* 0x004fca00078e00ff */
[----:B-1----:R-:W-:-:S05]  /*1030*/  LOP3.LUT R3, R3, 0x300, R4, 0xd8, !PT ;  /* 0x0000030003037812 */ /* 0x002fca00078ed804 */
[----:B------:R1:W-:Y:S02]  /*1040*/  STS [UR56+0x8], R3 ;  /* 0x00000803ff007988 */ /* 0x0003e40008000838 */
.L_x_41:
[----:B------:R-:W-:Y:S05]  /*1050*/  @P2 BRA `(.L_x_43) ;  /* 0x0000000000282947 */ /* 0x000fea0003800000 */
[----:B-1--4-:R-:W1:Y:S02]  /*1060*/  LDS R3, [UR56+0x8] ;  /* 0x00000838ff037984 */ /* 0x012e640008000800 */
[----:B-1----:R-:W-:-:S05]  /*1070*/  LOP3.LUT R3, R3, 0x1800, RZ, 0xb8, !PT ;  /* 0x0000180003037812 */ /* 0x002fca00078eb8ff */
[----:B------:R4:W-:Y:S02]  /*1080*/  STS [UR56+0x8], R3 ;  /* 0x00000803ff007988 */ /* 0x0009e40008000838 */
.L_x_42:
[----:B------:R-:W-:Y:S05]  /*1090*/  @P2 BREAK B5 ;  /* 0x0000000000052942 */ /* 0x000fea0003800000 */
[----:B------:R-:W-:Y:S05]  /*10a0*/  @P2 BRA `(.L_x_44) ;  /* 0x0000000000242947 */ /* 0x000fea0003800000 */
[----:B-1--4-:R-:W1:Y:S01]  /*10b0*/  LDS R3, [UR56+0x8] ;  /* 0x00000838ff037984 */ /* 0x012e620008000800 */
[----:B--2---:R-:W-:-:S05]  /*10c0*/  IMAD.MOV.U32 R4, RZ, RZ, 0x6000 ;  /* 0x00006000ff047424 */ /* 0x004fca00078e00ff */
[----:B-1----:R-:W-:-:S04]  /*10d0*/  LOP3.LUT R3, R3, 0x6000, R4, 0xd8, !PT ;  /* 0x0000600003037812 */ /* 0x002fc800078ed804 */
[----:B------:R-:W-:-:S05]  /*10e0*/  LOP3.LUT R3, R3, 0x400000, RZ, 0xb8, !PT ;  /* 0x0040000003037812 */ /* 0x000fca00078eb8ff */
[----:B------:R1:W-:Y:S02]  /*10f0*/  STS [UR56+0x8], R3 ;  /* 0x00000803ff007988 */ /* 0x0003e40008000838 */
.L_x_43:
[----:B------:R-:W-:Y:S05]  /*1100*/  BSYNC B5 ;  /* 0x0000000000057941 */ /* 0x000fea0003800000 */
.L_x_40:
[----:B-1--4-:R-:W1:Y:S02]  /*1110*/  @!P2 LDS R3, [UR56+0x8] ;  /* 0x00000838ff03a984 */ /* 0x012e640008000800 */
[----:B-1----:R-:W-:-:S05]  /*1120*/  @!P2 LOP3.LUT R3, R3, 0x8000, RZ, 0xb8, !PT ;  /* 0x000080000303a812 */ /* 0x002fca00078eb8ff */
[----:B------:R1:W-:Y:S02]  /*1130*/  @!P2 STS [UR56+0x8], R3 ;  /* 0x00000803ff00a988 */ /* 0x0003e40008000838 */
.L_x_44:
[----:B------:R-:W-:Y:S05]  /*1140*/  BSYNC B4 ;  /* 0x0000000000047941 */ /* 0x000fea0003800000 */
.L_x_39:
[----:B------:R-:W-:Y:S05]  /*1150*/  WARPSYNC.ALL ;  /* 0x0000000000007948 */ /* 0x000fea0003800000 */
[----:B------:R-:W-:Y:S01]  /*1160*/  UIADD3 UR8, UR8, 0x100, URZ ;  /* 0x0000010008087890 */ /* 0x000fe2000fffe03f */
[----:B------:R-:W-:Y:S01]  /*1170*/  ISETP.GE.AND P1, PT, R13, 0x1, PT ;  /* 0x000000010d00780c */ /* 0x000fe20003f26270 */
[----:B------:R-:W-:Y:S01]  /*1180*/  IMAD.MOV.U32 R88, RZ, RZ, RZ ;  /* 0x000000ffff587224 */ /* 0x000fe200078e00ff */
[----:B------:R-:W-:Y:S01]  /*1190*/  SHF.R.U32.HI R7, RZ, 0x5, R0 ;  /* 0x00000005ff077819 */ /* 0x000fe20000011600 */
[----:B------:R-:W-:-:S04]  /*11a0*/  UIADD3 UR48, UP0, UR8, UR48, URZ ;  /* 0x0000003008307290 */ /* 0x000fc8000ff1e03f */
[----:B------:R-:W-:Y:S01]  /*11b0*/  ULEA.HI.X.SX32 UR49, UR8, UR49, 0x1, UP0 ;  /* 0x0000003108317291 */ /* 0x000fe200080f0e3f */
[----:B------:R-:W-:Y:S11]  /*11c0*/  @P0 BRA `(.L_x_45) ;  /* 0x0000000000280947 */ /* 0x000ff60003800000 */
[----:B-1--4-:R-:W1:Y:S01]  /*11d0*/  S2R R3, SR_LANEID ;  /* 0x0000000000037919 */ /* 0x012e620000000000 */
[----:B------:R-:W-:Y:S05]  /*11e0*/  WARPSYNC.ALL ;  /* 0x0000000000007948 */ /* 0x000fea0003800000 */
[----:B-1----:R-:W-:-:S05]  /*11f0*/  IMAD.SHL.U32 R6, R3, 0x4, RZ ;  /* 0x0000000403067824 */ /* 0x002fca00078e00ff */
[----:B------:R-:W1:Y:S01]  /*1200*/  LDS R3, [R6+UR56] ;  /* 0x0000003806037984 */ /* 0x000e620008000800 */
[----:B--2---:R-:W-:-:S05]  /*1210*/  IADD3 R4, P3, R6, UR48, RZ ;  /* 0x0000003006047c10 */ /* 0x004fca000ff7e0ff */
[----:B------:R-:W-:-:S05]  /*1220*/  IMAD.X R5, RZ, RZ, UR49, P3 ;  /* 0x00000031ff057e24 */ /* 0x000fca00098e06ff */
[----:B-1----:R1:W2:Y:S01]  /*1230*/  ATOMG.E.EXCH.STRONG.GPU PT, RZ, [R4], R3 ;  /* 0x0000000304ff73a8 */ /* 0x0022a200041ee100 */
[----:B------:R-:W-:-:S04]  /*1240*/  DEPBAR {5,4,3,2,1,0} ;  /* 0x0000003f0000791a */ /* 0x000fc80000000000 */
[----:B------:R1:W-:Y:S01]  /*1250*/  UTMACCTL.IV [UR48] ;  /* 0x00000000300079b9 */ /* 0x0003e20008000000 */
[----:B------:R-:W-:Y:S01]  /*1260*/  NOP ;  /* 0x0000000000007918 */ /* 0x000fe20000000000 */
.L_x_45:
[----:B------:R-:W-:Y:S05]  /*1270*/  @P0 BRA `(.L_x_46) ;  /* 0x00000000000c0947 */ /* 0x000fea0003800000 */
[----:B------:R0:W-:Y:S01]  /*1280*/  UTMACMDFLUSH ;  /* 0x00000000000079b7 */ /* 0x0001e20000000000 */
[----:B------:R-:W-:Y:S05]  /*1290*/  @P0 BRA `(.L_x_46) ;  /* 0x0000000000040947 */ /* 0x000fea0003800000 */
[----:B------:R-:W-:-:S04]  /*12a0*/  DEPBAR.LE SB0, 0x0 ;  /* 0x000080000000791a */ /* 0x000fc80000000000 */
.L_x_46:
[----:B------:R-:W-:Y:S05]  /*12b0*/  WARPSYNC.ALL ;  /* 0x0000000000007948 */ /* 0x000fea0003800000 */
[----:B--2---:R-:W-:Y:S01]  /*12c0*/  BAR.SYNC.DEFER_BLOCKING 0x0 ;  /* 0x0000000000007b1d */ /* 0x004fe20000010000 */
[----:B------:R-:W-:Y:S01]  /*12d0*/  R2UR UR54, R7 ;  /* 0x00000000073672ca */ /* 0x000fe200000e0000 */
[----:B------:R-:W-:Y:S01]  /*12e0*/  IMAD.MOV.U32 R89, RZ, RZ, RZ ;  /* 0x000000ffff597224 */ /* 0x000fe200078e00ff */
[----:B------:R-:W-:Y:S02]  /*12f0*/  CS2R R90, SRZ ;  /* 0x00000000005a7805 */ /* 0x000fe4000001ff00 */
[----:B------:R-:W-:-:S02]  /*1300*/  CS2R R92, SRZ ;  /* 0x00000000005c7805 */ /* 0x000fc4000001ff00 */
[----:B------:R-:W-:Y:S01]  /*1310*/  CS2R R94, SRZ ;  /* 0x00000000005e7805 */ /* 0x000fe2000001ff00 */
[----:B------:R-:W-:Y:S01]  /*1320*/  VOTEU.ALL UP0, P2 ;  /* 0x00000000003f7886 */ /* 0x000fe20001000000 */
[----:B------:R-:W-:Y:S01]  /*1330*/  UMOV UR8, 0x1 ;  /* 0x0000000100087882 */ /* 0x000fe20000000000 */
[----:B------:R-:W-:Y:S01]  /*1340*/  VOTEU.ALL UP1, P2 ;  /* 0x00000000003f7886 */ /* 0x000fe20001020000 */
[----:B------:R-:W-:Y:S01]  /*1350*/  VOTEU.ALL UP2, P2 ;  /* 0x00000000003f7886 */ /* 0x000fe20001040000 */
[----:B------:R-:W-:Y:S01]  /*1360*/  VOTEU.ALL UP3, P2 ;  /* 0x00000000003f7886 */ /* 0x000fe20001060000 */
[----:B------:R-:W-:-:S04]  /*1370*/  @!UP0 UIADD3 UR10, -UR8, 0x100000, URZ ;  /* 0x00100000080a8890 */ /* 0x000fc8000fffe13f */
[----:B------:R-:W-:Y:S02]  /*1380*/  @!UP0 USHF.L.U32 UR11, UR10, 0xb, URZ ;  /* 0x0000000b0a0b8899 */ /* 0x000fe4000800063f */
[----:B------:R-:W-:Y:S01]  /*1390*/  @!UP0 USHF.L.U32 UR10, UR10, 0x1, URZ ;  /* 0x000000010a0a8899 */ /* 0x000fe2000800063f */
[----:B------:R-:W-:Y:S01]  /*13a0*/  CS2R R96, SRZ ;  /* 0x0000000000607805 */ /* 0x000fe2000001ff00 */
        /* <DEDUP_REMOVED lines=12> */
[----:B------:R-:W-:Y:S01]  /*1470*/  VOTEU.ALL UP0, P2 ;  /* 0x00000000003f7886 */ /* 0x000fe20001000000 */
[----:B------:R-:W-:Y:S02]  /*1480*/  CS2R R104, SRZ ;  /* 0x0000000000687805 */ /* 0x000fe4000001ff00 */
[----:B------:R-:W-:Y:S02]  /*1490*/  CS2R R106, SRZ ;  /* 0x00000000006a7805 */ /* 0x000fe4000001ff00 */
[----:B------:R-:W-:Y:S02]  /*14a0*/  CS2R R108, SRZ ;  /* 0x00000000006c7805 */ /* 0x000fe4000001ff00 */
[----:B------:R-:W-:Y:S01]  /*14b0*/  CS2R R110, SRZ ;  /* 0x00000000006e7805 */ /* 0x000fe2000001ff00 */
[----:B------:R-:W2:Y:S02]  /*14c0*/  FENCE.VIEW.ASYNC.S ;  /* 0x00000000000073c6 */ /* 0x000ea40000000000 */
[----:B--2---:R2:W4:Y:S02]  /*14d0*/  @!UP0 SYNCS.EXCH.64 URZ, [UR56+0x40000], UR10 ;  /* 0x0400000a383f85b2 */ /* 0x0045240008000100 */
[----:B----4-:R-:W-:Y:S01]  /*14e0*/  BAR.SYNC.DEFER_BLOCKING 0x0 ;  /* 0x0000000000007b1d */ /* 0x010fe20000010000 */
[----:B------:R-:W-:-:S02]  /*14f0*/  CS2R R112, SRZ ;  /* 0x0000000000707805 */ /* 0x000fc4000001ff00 */
[----:B------:R-:W-:Y:S02]  /*1500*/  CS2R R114, SRZ ;  /* 0x0000000000727805 */ /* 0x000fe4000001ff00 */
[----:B------:R-:W-:Y:S02]  /*1510*/  CS2R R116, SRZ ;  /* 0x0000000000747805 */ /* 0x000fe4000001ff00 */
[----:B------:R-:W-:Y:S02]  /*1520*/  CS2R R118, SRZ ;  /* 0x0000000000767805 */ /* 0x000fe4000001ff00 */
[----:B------:R-:W-:Y:S02]  /*1530*/  CS2R R120, SRZ ;  /* 0x0000000000787805 */ /* 0x000fe4000001ff00 */
[----:B------:R-:W-:Y:S02]  /*1540*/  CS2R R122, SRZ ;  /* 0x00000000007a7805 */ /* 0x000fe4000001ff00 */
[----:B------:R-:W-:-:S02]  /*1550*/  CS2R R124, SRZ ;  /* 0x00000000007c7805 */ /* 0x000fc4000001ff00 */
[----:B------:R-:W-:Y:S02]  /*1560*/  CS2R R126, SRZ ;  /* 0x00000000007e7805 */ /* 0x000fe4000001ff00 */
[----:B------:R-:W-:Y:S02]  /*1570*/  CS2R R128, SRZ ;  /* 0x0000000000807805 */ /* 0x000fe4000001ff00 */
[----:B------:R-:W-:Y:S01]  /*1580*/  CS2R R130, SRZ ;  /* 0x0000000000827805 */ /* 0x000fe2000001ff00 */
[----:B--2---:R-:W-:Y:S01]  /*1590*/  USHF.L.U32 UR11, UR50, 0x7, URZ ;  /* 0x00000007320b7899 */ /* 0x004fe2000800063f */
[----:B------:R-:W-:Y:S02]  /*15a0*/  CS2R R132, SRZ ;  /* 0x0000000000847805 */ /* 0x000fe4000001ff00 */
[----:B------:R-:W-:Y:S02]  /*15b0*/  CS2R R134, SRZ ;  /* 0x0000000000867805 */ /* 0x000fe4000001ff00 */
        /* <DEDUP_REMOVED lines=10> */
[----:B------:R-:W2:Y:S02]  /*1660*/  @!UP1 SYNCS.EXCH.64 URZ, [UR56+0x40008], UR12 ;  /* 0x0400080c383f95b2 */ /* 0x000ea40008000100 */
[----:B--2---:R-:W-:Y:S01]  /*1670*/  BAR.SYNC.DEFER_BLOCKING 0x0 ;  /* 0x0000000000007b1d */ /* 0x004fe20000010000 */
        /* <DEDUP_REMOVED lines=23> */
[----:B------:R2:W4:Y:S02]  /*17f0*/  @!UP2 SYNCS.EXCH.64 URZ, [UR56+0x40010], UR14 ;  /* 0x0400100e383fa5b2 */ /* 0x0005240008000100 */
[----:B----4-:R-:W-:Y:S01]  /*1800*/  BAR.SYNC.DEFER_BLOCKING 0x0 ;  /* 0x0000000000007b1d */ /* 0x010fe20000010000 */
[----:B------:R-:W-:Y:S02]  /*1810*/  CS2R R74, SRZ ;  /* 0x00000000004a7805 */ /* 0x000fe4000001ff00 */
[----:B------:R-:W-:-:S02]  /*1820*/  CS2R R76, SRZ ;  /* 0x00000000004c7805 */ /* 0x000fc4000001ff00 */
[----:B------:R-:W-:Y:S02]  /*1830*/  CS2R R78, SRZ ;  /* 0x00000000004e7805 */ /* 0x000fe4000001ff00 */
[----:B------:R-:W-:Y:S02]  /*1840*/  CS2R R80, SRZ ;  /* 0x0000000000507805 */ /* 0x000fe4000001ff00 */
[----:B------:R-:W-:Y:S02]  /*1850*/  CS2R R82, SRZ ;  /* 0x0000000000527805 */ /* 0x000fe4000001ff00 */
[----:B------:R-:W-:Y:S02]  /*1860*/  CS2R R84, SRZ ;  /* 0x0000000000547805 */ /* 0x000fe4000001ff00 */
[----:B------:R-:W-:Y:S01]  /*1870*/  CS2R R86, SRZ ;  /* 0x0000000000567805 */ /* 0x000fe2000001ff00 */
[----:B--2---:R-:W-:Y:S01]  /*1880*/  USHF.L.U32 UR15, UR51, 0x7, URZ ;  /* 0x00000007330f7899 */ /* 0x004fe2000800063f */
[----:B------:R2:W4:Y:S01]  /*1890*/  @!UP3 SYNCS.EXCH.64 URZ, [UR56+0x40018], UR8 ;  /* 0x04001808383fb5b2 */ /* 0x0005220008000100 */
[----:B------:R-:W-:Y:S10]  /*18a0*/  @!P1 BRA `(.L_x_47) ;  /* 0x00000008008c9947 */ /* 0x000ff40003800000 */
        /* <DEDUP_REMOVED lines=63> */
[----:B------:R-:W-:Y:S01]  /*1ca0*/  CS2R R86, SRZ ;  /* 0x0000000000567805 */ /* 0x000fe2000001ff00 */
[----:B------:R-:W-:Y:S01]  /*1cb0*/  UMOV UR53, URZ ;  /* 0x0000003f00357c82 */ /* 0x000fe20008000000 */
[----:B------:R-:W-:-:S05]  /*1cc0*/  UMOV UR52, URZ ;  /* 0x0000003f00347c82 */ /* 0x000fca0008000000 */
.L_x_49:
[----:B----4-:R-:W-:Y:S01]  /*1cd0*/  BAR.SYNC.DEFER_BLOCKING 0x0 ;  /* 0x0000000000007b1d */ /* 0x010fe20000010000 */
[----:B------:R-:W-:Y:S01]  /*1ce0*/  ULEA UR22, UR53, UR56, 0x3 ;  /* 0x0000003835167291 */ /* 0x000fe2000f8e183f */
[----:B-1----:R-:W-:Y:S01]  /*1cf0*/  @!P2 IMAD.MOV.U32 R4, RZ, RZ, 0x10000 ;  /* 0x00010000ff04a424 */ /* 0x002fe200078e00ff */
[----:B------:R-:W-:Y:S01]  /*1d00*/  ELECT P0, URZ, PT ;  /* 0x00000000003f782f */ /* 0x000fe20003800000 */
[----:B------:R-:W-:Y:S01]  /*1d10*/  IMAD.U32 R3, RZ, RZ, UR55 ;  /* 0x00000037ff037e24 */ /* 0x000fe2000f8e00ff */
[----:B------:R-:W-:Y:S02]  /*1d20*/  ULEA UR20, UR53, UR56, 0xf ;  /* 0x0000003835147291 */ /* 0x000fe4000f8e783f */
[----:B------:R-:W-:Y:S01]  /*1d30*/  ISETP.LT.U32.AND P0, PT, R2, 0x40, P0 ;  /* 0x000000400200780c */ /* 0x000fe20000701070 */
[----:B------:R-:W-:Y:S01]  /*1d40*/  ULOP3.LUT UR14, UR54, 0x1, URZ, 0xc0, !UPT ;  /* 0x00000001360e7892 */ /* 0x000fe2000f8ec03f */
[----:B------:R-:W-:Y:S02]  /*1d50*/  SHF.L.U32 R3, R3, 0x1f, RZ ;  /* 0x0000001f03037819 */ /* 0x000fe400000006ff */
[----:B------:R-:W-:Y:S01]  /*1d60*/  ELECT P1, URZ, PT ;  /* 0x00000000003f782f */ /* 0x000fe20003820000 */
[----:B------:R-:W-:-:S02]  /*1d70*/  ULEA UR12, UR14, UR20, 0xe ;  /* 0x000000140e0c7291 */ /* 0x000fc4000f8e703f */
[----:B------:R-:W-:Y:S01]  /*1d80*/  ULEA UR14, UR14, UR52, 0x6 ;  /* 0x000000340e0e7291 */ /* 0x000fe2000f8e303f */
[----:B------:R-:W-:Y:S01]  /*1d90*/  ISETP.LT.U32.AND P1, PT, R2, 0x40, P1 ;  /* 0x000000400200780c */ /* 0x000fe20000f21070 */
[----:B------:R-:W-:Y:S02]  /*1da0*/  UIADD3 UR21, UR20, 0x20000, URZ ;  /* 0x0002000014157890 */ /* 0x000fe4000fffe03f */
[----:B------:R-:W-:Y:S02]  /*1db0*/  USHF.R.U32.HI UR44, URZ, 0x4, UR20 ;  /* 0x000000043f2c7899 */ /* 0x000fe40008011614 */
[----:B------:R-:W-:Y:S01]  /*1dc0*/  VOTEU.ANY UP0, P0 ;  /* 0x00000000003f7886 */ /* 0x000fe20000000100 */
[----:B------:R-:W-:Y:S01]  /*1dd0*/  VOTEU.ANY UP2, P0 ;  /* 0x00000000003f7886 */ /* 0x000fe20000040100 */
[----:B------:R-:W-:Y:S01]  /*1de0*/  UMOV UR10, UR14 ;  /* 0x0000000e000a7c82 */ /* 0x000fe20008000000 */
[----:B------:R-:W-:Y:S01]  /*1df0*/  USHF.R.U32.HI UR21, URZ, 0x4, UR21 ;  /* 0x000000043f157899 */ /* 0x000fe20008011615 */
[----:B------:R1:W-:Y:S01]  /*1e00*/  @!P2 SYNCS.ARRIVE.TRANS64 RZ, [UR22+0x40000], R4 ;  /* 0x04000004ffffa9a7 */ /* 0x0003e20008000016 */
[----:B------:R4:W-:Y:S06]  /*1e10*/  MEMBAR.ALL.CTA ;  /* 0x0000000000007992 */ /* 0x0009ec0000008000 */
[----:B----4-:R-:W4:Y:S01]  /*1e20*/  FENCE.VIEW.ASYNC.S ;  /* 0x00000000000073c6 */ /* 0x010f220000000000 */
[----:B------:R-:W-:Y:S01]  /*1e30*/  @UP0 UIADD3 UR13, UR22, 0x40000, URZ ;  /* 0x00040000160d0890 */ /* 0x000fe2000fffe03f */
[----:B------:R-:W-:Y:S01]  /*1e40*/  @UP0 UMOV UR16, UR4 ;  /* 0x0000000400100c82 */ /* 0x000fe20008000000 */
[----:B------:R-:W-:Y:S01]  /*1e50*/  @UP0 UMOV UR17, UR5 ;  /* 0x0000000500110c82 */ /* 0x000fe20008000000 */
[----:B----4-:R-:W-:Y:S01]  /*1e60*/  VOTEU.ANY UP1, P1 ;  /* 0x00000000003f7886 */ /* 0x010fe20000820100 */
[----:B------:R-:W-:Y:S01]  /*1e70*/  VOTEU.ANY UP3, P1 ;  /* 0x00000000003f7886 */ /* 0x000fe20000860100 */
[----:B------:R-:W-:-:S02]  /*1e80*/  USGXT.U32 UR44, UR44, 0xe ;  /* 0x0000000e2c2c789a */ /* 0x000fc40008000000 */
[----:B------:R-:W-:Y:S02]  /*1e90*/  USGXT.U32 UR46, UR21, 0xe ;  /* 0x0000000e152e789a */ /* 0x000fe40008000000 */
[----:B--2---:R-:W-:Y:S02]  /*1ea0*/  @UP1 UIADD3 UR8, UR12, 0x20000, URZ ;  /* 0x000200000c081890 */ /* 0x004fe4000fffe03f */
[----:B------:R-:W-:Y:S01]  /*1eb0*/  @UP1 UIADD3 UR9, UR22, 0x40000, URZ ;  /* 0x0004000016091890 */ /* 0x000fe2000fffe03f */
[----:B------:R-:W-:Y:S01]  /*1ec0*/  @UP1 UMOV UR18, UR6 ;  /* 0x0000000600121c82 */ /* 0x000fe20008000000 */
[----:B------:R-:W-:Y:S01]  /*1ed0*/  @UP1 UMOV UR19, UR7 ;  /* 0x0000000700131c82 */ /* 0x000fe20008000000 */
[----:B------:R-:W-:Y:S01]  /*1ee0*/  UMOV UR45, 0x40000040 ;  /* 0x40000040002d7882 */ /* 0x000fe20000000000 */
[----:B------:R-:W-:Y:S01]  /*1ef0*/  UMOV UR47, 0x40000040 ;  /* 0x40000040002f7882 */ /* 0x000fe20000000000 */
[----:B------:R-:W-:Y:S06]  /*1f00*/  BAR.SYNC.DEFER_BLOCKING 0x0 ;  /* 0x0000000000007b1d */ /* 0x000fec0000010000 */
[----:B------:R1:W-:Y:S02]  /*1f10*/  @UP2 UTMALDG.2D [UR12], [UR16] ;  /* 0x0000000c100025b4 */ /* 0x0003e40008008000 */
[----:B------:R-:W-:Y:S06]  /*1f20*/  BAR.SYNC.DEFER_BLOCKING 0x0 ;  /* 0x0000000000007b1d */ /* 0x000fec0000010000 */
[----:B------:R1:W-:Y:S02]  /*1f30*/  @UP3 UTMALDG.2D [UR8], [UR18] ;  /* 0x00000008120035b4 */ /* 0x0003e40008008000 */
[----:B------:R-:W-:Y:S06]  /*1f40*/  BAR.SYNC.DEFER_BLOCKING 0x0 ;  /* 0x0000000000007b1d */ /* 0x000fec0000010000 */
[----:B------:R-:W2:Y:S02]  /*1f50*/  SYNCS.PHASECHK.TRANS64.TRYWAIT P0, [UR22+0x40000], R3 ;  /* 0x04000003ff0075a7 */ /* 0x000ea40008000156 */
[----:B-12---:R-:W-:Y:S05]  /*1f60*/  @!P0 BRA `(.L_x_48) ;  /* 0x0000000800c08947 */ /* 0x006fea0003800000 */
.L_x_50:
[----:B------:R-:W-:Y:S02]  /*1f70*/  WARPGROUP.DEPBAR.LE gsb0, 0x0 ;  /* 0x00008000000079c5 */ /* 0x000fe40000010000 */
[----:B------:R-:W-:Y:S01]  /*1f80*/  WARPGROUP.ARRIVE ;  /* 0x00000000000079c5 */ /* 0x000fe20000000000 */
[----:B------:R-:W-:Y:S01]  /*1f90*/  UIADD3 UR40, UP0, UR44, 0x2, URZ ;  /* 0x000000022c287890 */ /* 0x000fe2000ff1e03f */
[----:B------:R-:W1:Y:S01]  /*1fa0*/  LDC R3, c[0x0][0x230] ;  /* 0x00008c00ff037b82 */ /* 0x000e620000000800 */
[----:B------:R-:W-:Y:S01]  /*1fb0*/  UIADD3 UR42, UP1, UR46, 0x2, URZ ;  /* 0x000000022e2a7890 */ /* 0x000fe2000ff3e03f */
[----:B------:R-:W-:Y:S02]  /*1fc0*/  UMOV UR8, URZ ;  /* 0x0000003f00087c82 */ /* 0x000fe40008000000 */
[----:B------:R-:W-:Y:S01]  /*1fd0*/  HGMMA.64x128x16.F32 R88, gdesc[UR44], R88 ;  /* 0x01e000002c5879f0 */ /* 0x000fe20008700858 */
[----:B------:R-:W-:Y:S01]  /*1fe0*/  UMOV UR9, URZ ;  /* 0x0000003f00097c82 */ /* 0x000fe20008000000 */
[----:B------:R-:W-:-:S02]  /*1ff0*/  UIADD3.X UR41, UR8, 0x40000040, URZ, UP0, !UPT ;  /* 0x4000004008297890 */ /* 0x000fc400087fe43f */
[----:B------:R-:W-:Y:S02]  /*2000*/  UIADD3.X UR43, UR9, 0x40000040, URZ, UP1, !UPT ;  /* 0x40000040092b7890 */ /* 0x000fe40008ffe43f */
[----:B------:R-:W-:Y:S02]  /*2010*/  UIADD3.64 UR36, UR40, 0x2, URZ ;  /* 0x0000000228247897 */ /* 0x000fe4000fffe03f */
[----:B------:R-:W-:Y:S02]  /*2020*/  UIADD3.64 UR38, UR42, 0x2, URZ ;  /* 0x000000022a267897 */ /* 0x000fe4000fffe03f */
[----:B------:R-:W-:Y:S02]  /*2030*/  UIADD3.64 UR32, UR40, 0x4, URZ ;  /* 0x0000000428207897 */ /* 0x000fe4000fffe03f */
[----:B------:R-:W-:Y:S02]  /*2040*/  UIADD3.64 UR34, UR42, 0x4, URZ ;  /* 0x000000042a227897 */ /* 0x000fe4000fffe03f */
[----:B------:R-:W-:-:S02]  /*2050*/  UIADD3.64 UR28, UR40, 0x3fe, URZ ;  /* 0x000003fe281c7897 */ /* 0x000fc4000fffe03f */
[----:B------:R-:W-:Y:S02]  /*2060*/  UIADD3.64 UR30, UR42, 0x3fe, URZ ;  /* 0x000003fe2a1e7897 */ /* 0x000fe4000fffe03f */
[----:B------:R-:W-:Y:S02]  /*2070*/  UIADD3.64 UR24, UR40, 0x400, URZ ;  /* 0x0000040028187897 */ /* 0x000fe4000fffe03f */
[----:B------:R-:W-:Y:S02]  /*2080*/  UIADD3.64 UR26, UR42, 0x400, URZ ;  /* 0x000004002a1a7897 */ /* 0x000fe4000fffe03f */
[----:B------:R-:W-:Y:S02]  /*2090*/  UIADD3.64 UR20, UR40, 0x402, URZ ;  /* 0x0000040228147897 */ /* 0x000fe4000fffe03f */
[----:B------:R-:W-:Y:S02]  /*20a0*/  UIADD3.64 UR22, UR42, 0x402, URZ ;  /* 0x000004022a167897 */ /* 0x000fe4000fffe03f */
[----:B------:R-:W-:-:S02]  /*20b0*/  UIADD3.64 UR16, UR40, 0x404, URZ ;  /* 0x0000040428107897 */ /* 0x000fc4000fffe03f */
[----:B------:R-:W-:Y:S02]  /*20c0*/  UIADD3.64 UR18, UR42, 0x404, URZ ;  /* 0x000004042a127897 */ /* 0x000fe4000fffe03f */
[----:B------:R-:W-:Y:S02]  /*20d0*/  UIADD3.64 UR44, UR40, 0x1fe, URZ ;  /* 0x000001fe282c7897 */ /* 0x000fe4000fffe03f */
[----:B------:R-:W-:Y:S02]  /*20e0*/  UIADD3 UR52, UR52, 0x80, URZ ;  /* 0x0000008034347890 */ /* 0x000fe4000fffe03f */
[----:B------:R-:W-:-:S04]  /*20f0*/  UIADD3 UR53, UR53, 0x1, URZ ;  /* 0x0000000135357890 */ /* 0x000fc8000fffe03f */
[----:B-1----:R-:W-:Y:S01]  /*2100*/  ISETP.LE.AND P0, PT, R3, UR52, PT ;  /* 0x0000003403007c0c */ /* 0x002fe2000bf03270 */
[----:B------:R-:W-:-:S04]  /*2110*/  UISETP.NE.U32.AND UP0, UPT, UR53, 0x4, UPT ;  /* 0x000000043500788c */ /* 0x000fc8000bf05070 */
[----:B------:R-:W-:Y:S02]  /*2120*/  USEL UR8, URZ, 0x1, UP0 ;  /* 0x000000013f087887 */ /* 0x000fe40008000000 */
[----:B------:R-:W-:Y:S02]  /*2130*/  USEL UR53, UR53, URZ, UP0 ;  /* 0x0000003f35357287 */ /* 0x000fe40008000000 */
[----:B------:R-:W-:Y:S01]  /*2140*/  ULOP3.LUT UR55, UR55, UR8, URZ, 0x3c, !UPT ;  /* 0x0000000837377292 */ /* 0x000fe2000f8e3c3f */
[----:B------:R-:W-:-:S12]  /*2150*/  HGMMA.64x128x16.F32 R88, gdesc[UR40], R88 ;  /* 0x01e00000285879f0 */ /* 0x000fd80008700858 */
[----:B------:R-:W-:Y:S01]  /*2160*/  HGMMA.64x128x16.F32 R88, gdesc[UR36], R88 ;  /* 0x01e00000245879f0 */ /* 0x000fe20008700858 */
[----:B------:R-:W-:-:S11]  /*2170*/  UIADD3.64 UR36, UR40, 0x202, URZ ;  /* 0x0000020228247897 */ /* 0x000fd6000fffe03f */
        /* <DEDUP_REMOVED lines=11> */
[----:B------:R-:W-:Y:S01]  /*2230*/  UIADD3.64 UR44, UR40, 0x200, URZ ;  /* 0x00000200282c7897 */ /* 0x000fe2000fffe03f */
[----:B------:R-:W-:Y:S01]  /*2240*/  UMOV UR46, UR42 ;  /* 0x0000002a002e7c82 */ /* 0x000fe20008000000 */
[----:B------:R-:W-:-:S09]  /*2250*/  UMOV UR47, UR43 ;  /* 0x0000002b002f7c82 */ /* 0x000fd20008000000 */
[----:B------:R-:W-:-:S12]  /*2260*/  HGMMA.64x128x16.F32 R24, gdesc[UR44], R24 ;  /* 0x01e000002c1879f0 */ /* 0x000fd80008700818 */
[----:B------:R-:W-:-:S12]  /*2270*/  HGMMA.64x128x16.F32 R24, gdesc[UR36], R24 ;  /* 0x01e00000241879f0 */ /* 0x000fd80008700818 */
[----:B------:R-:W-:-:S12]  /*2280*/  HGMMA.64x128x16.F32 R24, gdesc[UR32], R24 ;  /* 0x01e00000201879f0 */ /* 0x000fd80008700818 */
[----:B------:R-:W-:-:S12]  /*2290*/  HGMMA.64x128x16.F32 R24, gdesc[UR28], R24 ;  /* 0x01e000001c1879f0 */ /* 0x000fd80008700818 */
[----:B------:R-:W-:-:S12]  /*22a0*/  HGMMA.64x128x16.F32 R24, gdesc[UR24], R24 ;  /* 0x01e00000181879f0 */ /* 0x000fd80008700818 */
[----:B------:R-:W-:-:S12]  /*22b0*/  HGMMA.64x128x16.F32 R24, gdesc[UR20], R24 ;  /* 0x01e00000141879f0 */ /* 0x000fd80008700818 */
[----:B------:R-:W-:Y:S01]  /*22c0*/  HGMMA.64x128x16.F32 R24, gdesc[UR16], R24, gsb0 ;  /* 0x01e00000101879f0 */ /* 0x000fe20008000818 */
[----:B------:R-:W-:Y:S05]  /*22d0*/  @!P0 BRA `(.L_x_49) ;  /* 0xfffffff8007c8947 */ /* 0x000fea000383ffff */
.L_x_47:
[----:B------:R-:W-:Y:S02]  /*22e0*/  WARPGROUP.DEPBAR.LE gsb0, 0x0 ;  /* 0x00008000000079c5 */ /* 0x000fe40000010000 */
[----:B----4-:R-:W-:Y:S01]  /*22f0*/  BAR.SYNC.DEFER_BLOCKING 0x0 ;  /* 0x0000000000007b1d */ /* 0x010fe20000010000 */
[C---:B-1----:R-:W-:Y:S01]  /*2300*/  IMAD.SHL.U32 R3, R0.reuse, 0x80, RZ ;  /* 0x0000008000037824 */ /* 0x042fe200078e00ff */
[----:B------:R-:W-:Y:S01]  /*2310*/  ELECT P0, URZ, PT ;  /* 0x00000000003f782f */ /* 0x000fe20003800000 */
[----:B------:R-:W-:Y:S01]  /*2320*/  IMAD.SHL.U32 R4, R0, 0x10, RZ ;  /* 0x0000001000047824 */ /* 0x000fe200078e00ff */
[----:B------:R-:W-:Y:S01]  /*2330*/  F2FP.F16.F32.PACK_AB R88, R89, R88 ;  /* 0x000000585958723e */ /* 0x000fe200000000ff */
[----:B------:R-:W-:Y:S01]  /*2340*/  ULOP3.LUT UR12, UR54, 0x1, URZ, 0xc0, !UPT ;  /* 0x00000001360c7892 */ /* 0x000fe2000f8ec03f */
[----:B------:R-:W-:Y:S01]  /*2350*/  LOP3.LUT R3, R3, 0x780, RZ, 0xc0, !PT ;  /* 0x0000078003037812 */ /* 0x000fe200078ec0ff */
[----:B------:R-:W-:Y:S01]  /*2360*/  UMOV UR14, UR15 ;  /* 0x0000000f000e7c82 */ /* 0x000fe20008000000 */
[----:B------:R-:W-:Y:S01]  /*2370*/  F2FP.F16.F32.PACK_AB R89, R91, R90 ;  /* 0x0000005a5b59723e */ /* 0x000fe200000000ff */
[----:B------:R-:W-:Y:S01]  /*2380*/  ULEA UR13, UR12, UR11, 0x6 ;  /* 0x0000000b0c0d7291 */ /* 0x000fe2000f8e303f */
[----:B------:R-:W-:Y:S01]  /*2390*/  LOP3.LUT R3, R3, 0x70, R4, 0xf8, !PT ;  /* 0x0000007003037812 */ /* 0x000fe200078ef804 */
[----:B------:R-:W-:Y:S01]  /*23a0*/  ULEA UR12, UR12, UR56, 0xe ;  /* 0x000000380c0c7291 */ /* 0x000fe2000f8e703f */
[----:B------:R-:W-:-:S02]  /*23b0*/  F2FP.F16.F32.PACK_AB R120, R121, R120 ;  /* 0x000000787978723e */ /* 0x000fc400000000ff */
[----:B------:R-:W-:Y:S01]  /*23c0*/  LOP3.LUT R3, R3, 0x10, R0, 0x78, !PT ;  /* 0x0000001003037812 */ /* 0x000fe200078e7800 */
[----:B------:R-:W-:Y:S01]  /*23d0*/  IMAD.SHL.U32 R0, R0, 0x40, RZ ;  /* 0x0000004000007824 */ /* 0x000fe200078e00ff */
[----:B------:R-:W-:Y:S02]  /*23e0*/  ISETP.LT.U32.AND P0, PT, R2, 0x40, P0 ;  /* 0x000000400200780c */ /* 0x000fe40000701070 */
[----:B------:R-:W-:Y:S02]  /*23f0*/  F2FP.F16.F32.PACK_AB R90, R93, R92 ;  /* 0x0000005c5d5a723e */ /* 0x000fe400000000ff */
[----:B------:R-:W-:Y:S02]  /*2400*/  LOP3.LUT R0, R3, 0x1800, R0, 0xf8, !PT ;  /* 0x0000180003007812 */ /* 0x000fe400078ef800 */
[----:B------:R-:W-:Y:S01]  /*2410*/  F2FP.F16.F32.PACK_AB R91, R95, R94 ;  /* 0x0000005e5f5b723e */ /* 0x000fe200000000ff */
[----:B------:R-:W1:Y:S02]  /*2420*/  @!P2 SYNCS.CCTL.IV [UR56+0x40000] ;  /* 0x04000000ff00a9b1 */ /* 0x000e640008000038 */
[----:B-1----:R-:W-:Y:S01]  /*2430*/  BAR.SYNC.DEFER_BLOCKING 0x0 ;  /* 0x0000000000007b1d */ /* 0x002fe20000010000 */
[C---:B------:R-:W-:Y:S01]  /*2440*/  LOP3.LUT R3, R0.reuse, 0x20, RZ, 0x3c, !PT ;  /* 0x0000002000037812 */ /* 0x040fe200078e3cff */
[----:B------:R-:W-:Y:S01]  /*2450*/  VIADD R2, R0, UR56 ;  /* 0x0000003800027c36 */ /* 0x000fe20008000000 */
[----:B------:R-:W-:-:S02]  /*2460*/  F2FP.F16.F32.PACK_AB R121, R123, R122 ;  /* 0x0000007a7b79723e */ /* 0x000fc400000000ff */
[----:B------:R-:W-:Y:S01]  /*2470*/  F2FP.F16.F32.PACK_AB R24, R25, R24 ;  /* 0x000000181918723e */ /* 0x000fe200000000ff */
[----:B------:R-:W-:Y:S01]  /*2480*/  VIADD R3, R3, UR56 ;  /* 0x0000003803037c36 */ /* 0x000fe20008000000 */
[----:B------:R-:W-:Y:S01]  /*2490*/  F2FP.F16.F32.PACK_AB R122, R125, R124 ;  /* 0x0000007c7d7a723e */ /* 0x000fe200000000ff */
[----:B------:R-:W-:Y:S01]  /*24a0*/  VOTEU.ANY UP0, P0 ;  /* 0x00000000003f7886 */ /* 0x000fe20000000100 */
[----:B------:R-:W-:Y:S01]  /*24b0*/  F2FP.F16.F32.PACK_AB R123, R127, R126 ;  /* 0x0000007e7f7b723e */ /* 0x000fe200000000ff */
[----:B------:R-:W-:Y:S01]  /*24c0*/  VOTEU.ANY UP1, P0 ;  /* 0x00000000003f7886 */ /* 0x000fe20000020100 */
[----:B------:R-:W-:Y:S02]  /*24d0*/  F2FP.F16.F32.PACK_AB R25, R27, R26 ;  /* 0x0000001a1b19723e */ /* 0x000fe400000000ff */
[----:B------:R-:W-:Y:S01]  /*24e0*/  F2FP.F16.F32.PACK_AB R56, R57, R56 ;  /* 0x000000383938723e */ /* 0x000fe200000000ff */
[----:B--2---:R-:W-:Y:S01]  /*24f0*/  @UP0 UMOV UR8, UR48 ;  /* 0x0000003000080c82 */ /* 0x004fe20008000000 */
[----:B------:R-:W-:Y:S01]  /*2500*/  F2FP.F16.F32.PACK_AB R96, R97, R96 ;  /* 0x000000606160723e */ /* 0x000fe200000000ff */
[----:B------:R-:W-:Y:S01]  /*2510*/  @UP0 UMOV UR9, UR49 ;  /* 0x0000003100090c82 */ /* 0x000fe20008000000 */
[----:B------:R-:W-:-:S02]  /*2520*/  F2FP.F16.F32.PACK_AB R26, R29, R28 ;  /* 0x0000001c1d1a723e */ /* 0x000fc400000000ff */
[----:B------:R-:W-:Y:S02]  /*2530*/  F2FP.F16.F32.PACK_AB R27, R31, R30 ;  /* 0x0000001e1f1b723e */ /* 0x000fe400000000ff */
[----:B------:R-:W-:Y:S02]  /*2540*/  F2FP.F16.F32.PACK_AB R57, R59, R58 ;  /* 0x0000003a3b39723e */ /* 0x000fe400000000ff */
[----:B------:R-:W-:Y:S01]  /*2550*/  F2FP.F16.F32.PACK_AB R97, R99, R98 ;  /* 0x000000626361723e */ /* 0x000fe200000000ff */
[----:B------:R-:W1:Y:S02]  /*2560*/  @!P2 SYNCS.CCTL.IV [UR56+0x40008] ;  /* 0x04000800ff00a9b1 */ /* 0x000e640008000038 */
[----:B-1----:R-:W-:Y:S01]  /*2570*/  BAR.SYNC.DEFER_BLOCKING 0x0 ;  /* 0x0000000000007b1d */ /* 0x002fe20000010000 */
[----:B------:R-:W-:Y:S02]  /*2580*/  F2FP.F16.F32.PACK_AB R128, R129, R128 ;  /* 0x000000808180723e */ /* 0x000fe400000000ff */
[----:B------:R-:W-:-:S02]  /*2590*/  F2FP.F16.F32.PACK_AB R58, R61, R60 ;  /* 0x0000003c3d3a723e */ /* 0x000fc400000000ff */
[----:B------:R-:W-:Y:S02]  /*25a0*/  F2FP.F16.F32.PACK_AB R59, R63, R62 ;  /* 0x0000003e3f3b723e */ /* 0x000fe400000000ff */
[----:B------:R-:W-:Y:S02]  /*25b0*/  LOP3.LUT R4, R0, 0x40, RZ, 0x3c, !PT ;  /* 0x0000004000047812 */ /* 0x000fe400078e3cff */
[----:B------:R-:W-:Y:S02]  /*25c0*/  F2FP.F16.F32.PACK_AB R98, R101, R100 ;  /* 0x000000646562723e */ /* 0x000fe400000000ff */
[----:B------:R-:W-:Y:S01]  /*25d0*/  F2FP.F16.F32.PACK_AB R99, R103, R102 ;  /* 0x000000666763723e */ /* 0x000fe200000000ff */
[----:B------:R-:W-:Y:S01]  /*25e0*/  VIADD R4, R4, UR56 ;  /* 0x0000003804047c36 */ /* 0x000fe20008000000 */
[----:B------:R-:W-:Y:S02]  /*25f0*/  F2FP.F16.F32.PACK_AB R129, R131, R130 ;  /* 0x000000828381723e */ /* 0x000fe400000000ff */
[----:B------:R-:W-:-:S02]  /*2600*/  F2FP.F16.F32.PACK_AB R32, R33, R32 ;  /* 0x000000202120723e */ /* 0x000fc400000000ff */
[----:B------:R-:W-:Y:S02]  /*2610*/  F2FP.F16.F32.PACK_AB R130, R133, R132 ;  /* 0x000000848582723e */ /* 0x000fe400000000ff */
[----:B------:R-:W-:Y:S02]  /*2620*/  F2FP.F16.F32.PACK_AB R131, R135, R134 ;  /* 0x000000868783723e */ /* 0x000fe400000000ff */
[----:B------:R-:W-:Y:S02]  /*2630*/  F2FP.F16.F32.PACK_AB R33, R35, R34 ;  /* 0x000000222321723e */ /* 0x000fe400000000ff */
[----:B------:R-:W-:Y:S01]  /*2640*/  F2FP.F16.F32.PACK_AB R64, R65, R64 ;  /* 0x000000404140723e */ /* 0x000fe200000000ff */
[----:B------:R-:W1:Y:S02]  /*2650*/  @!P2 SYNCS.CCTL.IV [UR56+0x40010] ;  /* 0x04001000ff00a9b1 */ /* 0x000e640008000038 */
[----:B-1----:R-:W-:Y:S01]  /*2660*/  BAR.SYNC.DEFER_BLOCKING 0x0 ;  /* 0x0000000000007b1d */ /* 0x002fe20000010000 */
[----:B------:R-:W-:-:S02]  /*2670*/  F2FP.F16.F32.PACK_AB R104, R105, R104 ;  /* 0x000000686968723e */ /* 0x000fc400000000ff */
[----:B------:R-:W-:Y:S02]  /*2680*/  F2FP.F16.F32.PACK_AB R34, R37, R36 ;  /* 0x000000242522723e */ /* 0x000fe400000000ff */
[----:B------:R-:W-:Y:S02]  /*2690*/  F2FP.F16.F32.PACK_AB R35, R39, R38 ;  /* 0x000000262723723e */ /* 0x000fe400000000ff */
[----:B------:R-:W-:Y:S02]  /*26a0*/  F2FP.F16.F32.PACK_AB R65, R67, R66 ;  /* 0x000000424341723e */ /* 0x000fe400000000ff */
[----:B------:R-:W-:Y:S02]  /*26b0*/  F2FP.F16.F32.PACK_AB R105, R107, R106 ;  /* 0x0000006a6b69723e */ /* 0x000fe400000000ff */
[----:B------:R-:W-:Y:S02]  /*26c0*/  F2FP.F16.F32.PACK_AB R136, R137, R136 ;  /* 0x000000888988723e */ /* 0x000fe400000000ff */
[----:B------:R-:W-:-:S02]  /*26d0*/  F2FP.F16.F32.PACK_AB R66, R69, R68 ;  /* 0x000000444542723e */ /* 0x000fc400000000ff */
[----:B------:R-:W-:Y:S02]  /*26e0*/  F2FP.F16.F32.PACK_AB R67, R71, R70 ;  /* 0x000000464743723e */ /* 0x000fe400000000ff */
[----:B------:R-:W-:Y:S02]  /*26f0*/  LOP3.LUT R0, R0, 0x60, RZ, 0x3c, !PT ;  /* 0x0000006000007812 */ /* 0x000fe400078e3cff */
[----:B------:R-:W-:Y:S02]  /*2700*/  F2FP.F16.F32.PACK_AB R106, R109, R108 ;  /* 0x0000006c6d6a723e */ /* 0x000fe400000000ff */
[----:B------:R-:W-:Y:S01]  /*2710*/  F2FP.F16.F32.PACK_AB R107, R111, R110 ;  /* 0x0000006e6f6b723e */ /* 0x000fe200000000ff */
[----:B------:R-:W-:Y:S01]  /*2720*/  VIADD R0, R0, UR56 ;  /* 0x0000003800007c36 */ /* 0x000fe20008000000 */
[----:B------:R-:W-:Y:S01]  /*2730*/  F2FP.F16.F32.PACK_AB R137, R139, R138 ;  /* 0x0000008a8b89723e */ /* 0x000fe200000000ff */
[----:B------:R-:W1:Y:S02]  /*2740*/  @!P2 SYNCS.CCTL.IV [UR56+0x40018] ;  /* 0x04001800ff00a9b1 */ /* 0x000e640008000038 */
[----:B-1----:R-:W-:Y:S01]  /*2750*/  STSM.16.M88.4 [R2], R88 ;  /* 0x0000005802007844 */ /* 0x002fe20000000200 */
[----:B------:R-:W-:-:S02]  /*2760*/  F2FP.F16.F32.PACK_AB R40, R41, R40 ;  /* 0x000000282928723e */ /* 0x000fc400000000ff */
[----:B------:R-:W-:Y:S01]  /*2770*/  F2FP.F16.F32.PACK_AB R138, R141, R140 ;  /* 0x0000008c8d8a723e */ /* 0x000fe200000000ff */
[----:B------:R-:W-:Y:S01]  /*2780*/  STSM.16.M88.4 [R2+0x4000], R120 ;  /* 0x0040007802007844 */ /* 0x000fe20000000200 */
[----:B------:R-:W-:Y:S02]  /*2790*/  F2FP.F16.F32.PACK_AB R139, R143, R142 ;  /* 0x0000008e8f8b723e */ /* 0x000fe400000000ff */
[----:B------:R-:W-:Y:S01]  /*27a0*/  F2FP.F16.F32.PACK_AB R41, R43, R42 ;  /* 0x0000002a2b29723e */ /* 0x000fe200000000ff */
[----:B------:R-:W-:Y:S01]  /*27b0*/  STSM.16.M88.4 [R2+0x2000], R24 ;  /* 0x0020001802007844 */ /* 0x000fe20000000200 */
[----:B------:R-:W-:Y:S02]  /*27c0*/  F2FP.F16.F32.PACK_AB R72, R73, R72 ;  /* 0x000000484948723e */ /* 0x000fe400000000ff */
[----:B------:R-:W-:Y:S01]  /*27d0*/  F2FP.F16.F32.PACK_AB R112, R113, R112 ;  /* 0x000000707170723e */ /* 0x000fe200000000ff */
[----:B------:R-:W-:Y:S01]  /*27e0*/  STSM.16.M88.4 [R2+0x6000], R56 ;  /* 0x0060003802007844 */ /* 0x000fe20000000200 */
[----:B------:R-:W-:-:S02]  /*27f0*/  F2FP.F16.F32.PACK_AB R42, R45, R44 ;  /* 0x0000002c2d2a723e */ /* 0x000fc400000000ff */
[----:B------:R-:W-:Y:S01]  /*2800*/  F2FP.F16.F32.PACK_AB R43, R47, R46 ;  /* 0x0000002e2f2b723e */ /* 0x000fe200000000ff */
[----:B------:R-:W-:Y:S01]  /*2810*/  STSM.16.M88.4 [R3], R96 ;  /* 0x0000006003007844 */ /* 0x000fe20000000200 */
        /* <DEDUP_REMOVED lines=8> */
[----:B------:R-:W-:Y:S01]  /*28a0*/  STSM.16.M88.4 [R3+0x6000], R64 ;  /* 0x0060004003007844 */ /* 0x000fe20000000200 */
[----:B------:R-:W-:Y:S02]  /*28b0*/  F2FP.F16.F32.PACK_AB R115, R119, R118 ;  /* 0x000000767773723e */ /* 0x000fe400000000ff */
[----:B------:R-:W-:Y:S01]  /*28c0*/  F2FP.F16.F32.PACK_AB R145, R147, R146 ;  /* 0x000000929391723e */ /* 0x000fe200000000ff */
[----:B------:R-:W-:Y:S01]  /*28d0*/  STSM.16.M88.4 [R4], R104 ;  /* 0x0000006804007844 */ /* 0x000fe20000000200 */
        /* <DEDUP_REMOVED lines=11> */
[----:B------:R-:W-:Y:S01]  /*2990*/  STSM.16.M88.4 [R0], R112 ;  /* 0x0000007000007844 */ /* 0x000fe20000000200 */
[----:B------:R-:W-:-:S02]  /*29a0*/  F2FP.F16.F32.PACK_AB R82, R85, R84 ;  /* 0x000000545552723e */ /* 0x000fc400000000ff */
[----:B------:R-:W-:Y:S01]  /*29b0*/  F2FP.F16.F32.PACK_AB R83, R87, R86 ;  /* 0x000000565753723e */ /* 0x000fe200000000ff */
[----:B------:R-:W-:Y:S04]  /*29c0*/  STSM.16.M88.4 [R0+0x4000], R144 ;  /* 0x0040009000007844 */ /* 0x000fe80000000200 */
[----:B------:R-:W-:Y:S04]  /*29d0*/  STSM.16.M88.4 [R0+0x2000], R48 ;  /* 0x0020003000007844 */ /* 0x000fe80000000200 */
[----:B------:R-:W-:Y:S01]  /*29e0*/  STSM.16.M88.4 [R0+0x6000], R80 ;  /* 0x0060005000007844 */ /* 0x000fe20000000200 */
[----:B------:R1:W-:Y:S06]  /*29f0*/  MEMBAR.ALL.CTA ;  /* 0x0000000000007992 */ /* 0x0003ec0000008000 */
[----:B-1----:R-:W1:Y:S02]  /*2a00*/  FENCE.VIEW.ASYNC.S ;  /* 0x00000000000073c6 */ /* 0x002e640000000000 */
[----:B-1----:R-:W-:Y:S06]  /*2a10*/  BAR.SYNC.DEFER_BLOCKING 0x0 ;  /* 0x0000000000007b1d */ /* 0x002fec0000010000 */
[----:B------:R1:W-:Y:S01]  /*2a20*/  @UP1 UTMASTG.2D [UR12], [UR8] ;  /* 0x0000000c080013b5 */ /* 0x0003e20008008000 */
[----:B------:R0:W-:Y:S01]  /*2a30*/  UTMACMDFLUSH ;  /* 0x00000000000079b7 */ /* 0x0001e20000000000 */
[----:B------:R-:W-:-:S04]  /*2a40*/  DEPBAR.LE SB0, 0x0 ;  /* 0x000080000000791a */ /* 0x000fc80000000000 */
[----:B------:R-:W-:Y:S06]  /*2a50*/  BAR.SYNC.DEFER_BLOCKING 0x0 ;  /* 0x0000000000007b1d */ /* 0x000fec0000010000 */
[----:B-1----:R-:W-:Y:S05]  /*2a60*/  EXIT ;  /* 0x000000000000794d */ /* 0x002fea0003800000 */
.L_x_48:
[----:B------:R-:W1:Y:S02]  /*2a70*/  SYNCS.PHASECHK.TRANS64.TRYWAIT P0, [UR22+0x40000], R3 ;  /* 0x04000003ff0075a7 */ /* 0x000e640008000156 */
[----:B-1----:R-:W-:Y:S05]  /*2a80*/  @!P0 BRA `(.L_x_48) ;  /* 0xfffffffc00f88947 */ /* 0x002fea000383ffff */
[----:B------:R-:W-:Y:S05]  /*2a90*/  BRA `(.L_x_50) ;  /* 0xfffffff400347947 */ /* 0x000fea000383ffff */
.L_x_51:
[----:B------:R-:W-:-:S00]  /*2aa0*/  BRA `(.L_x_51) ;  /* 0xfffffffc00fc7947 */ /* 0x000fc0000383ffff */
[----:B------:R-:W-:-:S00]  /*2ab0*/  NOP ;  /* 0x0000000000007918 */ /* 0x000fc00000000000 */
        /* <DEDUP_REMOVED lines=12> */
.L_x_52:


//--------------------- .nv.shared.gluon_wgmma    --------------------------
	.section	.nv.shared.gluon_wgmma,"aw",@nobits
	.sectionflags	@""
	.align	16
	.zero		1024


//--------------------- .nv.shared.reserved.0     --------------------------
	.section	.nv.shared.reserved.0,"aw",@nobits
	.weak		__nv_reservedSMEM_offset_0_alias
	.size		__nv_reservedSMEM_offset_0_alias, 0, 0
	.other		__nv_reservedSMEM_offset_0_alias,@"STO_CUDA_RESERVED_SHARED STV_DEFAULT"
__nv_reservedSMEM_offset_0_alias:
	.zero		0


//--------------------- .nv.constant0.gluon_wgmma --------------------------
	.section	.nv.constant0.gluon_wgmma,"a",@progbits
	.sectionflags	@""
	.align	4
.nv.constant0.gluon_wgmma:
	.zero		608


//--------------------- SYMBOLS --------------------------

	.type		.nv.reservedSmem.offset0,@object
	.size		.nv.reservedSmem.offset0,0x4
